	.target	sm_100a

	.elftype	@"ET_EXEC"


//--------------------- .note.nv.tkinfo           --------------------------
	.section	.note.nv.tkinfo,"",@"SHT_NOTE"
	.sectionflags	@"SHF_NOTE_NV_TKINFO"
	.tkinfo
        /*0018*/ 	.word	0x00000002
        /*0030*/ 	.string	""
        /*0030*/ 	.string	"ptxas"
        /*0030*/ 	.string	"Cuda compilation tools, release 13.0, V13.0.88"
        /*0030*/ 	.string	"Build cuda_13.0.r13.0/compiler.36424714_0"
        /*0030*/ 	.string	"-arch sm_100a -m 64 "



//--------------------- .note.nv.cuinfo           --------------------------
	.section	.note.nv.cuinfo,"",@"SHT_NOTE"
	.sectionflags	@"SHF_NOTE_NV_CUINFO"
        /*0018*/ 	.short	0x0002
        /*001a*/ 	.short	0x0064
        /*001c*/ 	.short	0x0082
	.zero		2


//--------------------- .nv.info                  --------------------------
	.section	.nv.info,"",@"SHT_CUDA_INFO"
	.align	4


	//----- nvinfo : EIATTR_REGCOUNT
	.align		4
        /*0000*/ 	.byte	0x04, 0x2f
        /*0002*/ 	.short	(.L_19 - .L_18)
	.align		4
.L_18:
        /*0004*/ 	.word	index@(_ZN7cutlass13device_kernelINS_4conv6kernel13ConvUniversalINS1_16ConvProblemShapeILNS1_8OperatorE0ELi2EEENS1_10collective14CollectiveConvINS1_47MainloopSm100TmaUmmaWarpSpecializedImplicitGemmILS5_0ELi20ELi2ELi1ELi2EN4cute5tupleIJNSA_1CILi2EEENSC_ILi1EEESE_EEEEENSB_IJNSC_ILi256EEENSC_ILi64EEENSB_IJNSC_ILi32EEEEEEEEENS_10bfloat16_tESM_NSA_8TiledMMAINSA_8MMA_AtomIJNSA_26SM100_MMA_F16BF16_2x1SM_SSISM_SM_fLi256ELi64ELNSA_4UMMA5MajorE0ELSR_0ELNSQ_7ScaleInE0ELSS_0EEEEEENSA_6LayoutINSB_IJSE_SE_SE_EEENSB_IJNSC_ILi0EEESX_SX_EEEEENSB_IJNSA_10UnderscoreES10_S10_EEEEENS7_6detail27Sm100ImplicitGemmTileTraitsINSA_25SM100_TMA_2SM_LOAD_IM2COLENSA_14ComposedLayoutINSA_7SwizzleILi2ELi4ELi3EEENSA_18smem_ptr_flag_bitsILi16EEENSV_INSB_IJNSC_ILi8EEESJ_EEENSB_IJSJ_SE_EEEEEEEvEENS14_INSA_18SM100_TMA_2SM_LOADES1F_vEEEENS_8epilogue10collective18CollectiveEpilogueINS1K_23Sm100TmaWarpSpecializedILi3ELi2ELi32ELb1ELb0EEEJNSB_IJNSC_ILi128EEESI_SK_EEENSB_IJNSV_IS1P_SE_EENSV_ISJ_SE_EEEEESM_NSB_IJNSB_IJlllEEESE_SX_EEESM_S1V_NS1K_6fusion15FusionCallbacksIS1O_NS1W_17LinearCombinationISM_fSM_fLNS_15FloatRoundStyleE2EEES1Q_S1T_JEEENSA_5SM1004TMEM4LOAD26SM100_TMEM_LOAD_32dp32b32xENSA_20SM90_TMA_LOAD_IM2COLES1F_NSA_39AutoVectorizingCopyWithAssumedAlignmentILi128EEENSA_21SM90_TMA_STORE_IM2COLES1F_S28_S28_EEEvvEEEEvNT_6ParamsE)
        /*0008*/ 	.word	0x0000007d


	//----- nvinfo : EIATTR_FRAME_SIZE
	.align		4
.L_19:
        /*000c*/ 	.byte	0x04, 0x11
        /*000e*/ 	.short	(.L_21 - .L_20)
	.align		4
.L_20:
        /*0010*/ 	.word	index@($__internal_2_$__cuda_sm10x_tcgen05_guardrail_trap_unallocated_columns_being_dealloced)
        /*0014*/ 	.word	0x00000008


	//----- nvinfo : EIATTR_FRAME_SIZE
	.align		4
.L_21:
        /*0018*/ 	.byte	0x04, 0x11
        /*001a*/ 	.short	(.L_23 - .L_22)
	.align		4
.L_22:
        /*001c*/ 	.word	index@($__internal_1_$__cuda_sm10x_tcgen05_guardrail_trap_phase_invalid_during_alloc)
        /*0020*/ 	.word	0x00000008


	//----- nvinfo : EIATTR_FRAME_SIZE
	.align		4
.L_23:
        /*0024*/ 	.byte	0x04, 0x11
        /*0026*/ 	.short	(.L_25 - .L_24)
	.align		4
.L_24:
        /*0028*/ 	.word	index@($__internal_0_$__cuda_sm10x_tcgen05_guardrail_trap_col_being_dealloced_not_returned_by_alloc)
        /*002c*/ 	.word	0x00000008


	//----- nvinfo : EIATTR_FRAME_SIZE
	.align		4
.L_25:
        /*0030*/ 	.byte	0x04, 0x11
        /*0032*/ 	.short	(.L_27 - .L_26)
	.align		4
.L_26:
        /*0034*/ 	.word	index@(_ZN7cutlass13device_kernelINS_4conv6kernel13ConvUniversalINS1_16ConvProblemShapeILNS1_8OperatorE0ELi2EEENS1_10collective14CollectiveConvINS1_47MainloopSm100TmaUmmaWarpSpecializedImplicitGemmILS5_0ELi20ELi2ELi1ELi2EN4cute5tupleIJNSA_1CILi2EEENSC_ILi1EEESE_EEEEENSB_IJNSC_ILi256EEENSC_ILi64EEENSB_IJNSC_ILi32EEEEEEEEENS_10bfloat16_tESM_NSA_8TiledMMAINSA_8MMA_AtomIJNSA_26SM100_MMA_F16BF16_2x1SM_SSISM_SM_fLi256ELi64ELNSA_4UMMA5MajorE0ELSR_0ELNSQ_7ScaleInE0ELSS_0EEEEEENSA_6LayoutINSB_IJSE_SE_SE_EEENSB_IJNSC_ILi0EEESX_SX_EEEEENSB_IJNSA_10UnderscoreES10_S10_EEEEENS7_6detail27Sm100ImplicitGemmTileTraitsINSA_25SM100_TMA_2SM_LOAD_IM2COLENSA_14ComposedLayoutINSA_7SwizzleILi2ELi4ELi3EEENSA_18smem_ptr_flag_bitsILi16EEENSV_INSB_IJNSC_ILi8EEESJ_EEENSB_IJSJ_SE_EEEEEEEvEENS14_INSA_18SM100_TMA_2SM_LOADES1F_vEEEENS_8epilogue10collective18CollectiveEpilogueINS1K_23Sm100TmaWarpSpecializedILi3ELi2ELi32ELb1ELb0EEEJNSB_IJNSC_ILi128EEESI_SK_EEENSB_IJNSV_IS1P_SE_EENSV_ISJ_SE_EEEEESM_NSB_IJNSB_IJlllEEESE_SX_EEESM_S1V_NS1K_6fusion15FusionCallbacksIS1O_NS1W_17LinearCombinationISM_fSM_fLNS_15FloatRoundStyleE2EEES1Q_S1T_JEEENSA_5SM1004TMEM4LOAD26SM100_TMEM_LOAD_32dp32b32xENSA_20SM90_TMA_LOAD_IM2COLES1F_NSA_39AutoVectorizingCopyWithAssumedAlignmentILi128EEENSA_21SM90_TMA_STORE_IM2COLES1F_S28_S28_EEEvvEEEEvNT_6ParamsE)
        /*0038*/ 	.word	0x00000008


	//----- nvinfo : EIATTR_MIN_STACK_SIZE
	.align		4
.L_27:
        /*003c*/ 	.byte	0x04, 0x12
        /*003e*/ 	.short	(.L_29 - .L_28)
	.align		4
.L_28:
        /*0040*/ 	.word	index@(_ZN7cutlass13device_kernelINS_4conv6kernel13ConvUniversalINS1_16ConvProblemShapeILNS1_8OperatorE0ELi2EEENS1_10collective14CollectiveConvINS1_47MainloopSm100TmaUmmaWarpSpecializedImplicitGemmILS5_0ELi20ELi2ELi1ELi2EN4cute5tupleIJNSA_1CILi2EEENSC_ILi1EEESE_EEEEENSB_IJNSC_ILi256EEENSC_ILi64EEENSB_IJNSC_ILi32EEEEEEEEENS_10bfloat16_tESM_NSA_8TiledMMAINSA_8MMA_AtomIJNSA_26SM100_MMA_F16BF16_2x1SM_SSISM_SM_fLi256ELi64ELNSA_4UMMA5MajorE0ELSR_0ELNSQ_7ScaleInE0ELSS_0EEEEEENSA_6LayoutINSB_IJSE_SE_SE_EEENSB_IJNSC_ILi0EEESX_SX_EEEEENSB_IJNSA_10UnderscoreES10_S10_EEEEENS7_6detail27Sm100ImplicitGemmTileTraitsINSA_25SM100_TMA_2SM_LOAD_IM2COLENSA_14ComposedLayoutINSA_7SwizzleILi2ELi4ELi3EEENSA_18smem_ptr_flag_bitsILi16EEENSV_INSB_IJNSC_ILi8EEESJ_EEENSB_IJSJ_SE_EEEEEEEvEENS14_INSA_18SM100_TMA_2SM_LOADES1F_vEEEENS_8epilogue10collective18CollectiveEpilogueINS1K_23Sm100TmaWarpSpecializedILi3ELi2ELi32ELb1ELb0EEEJNSB_IJNSC_ILi128EEESI_SK_EEENSB_IJNSV_IS1P_SE_EENSV_ISJ_SE_EEEEESM_NSB_IJNSB_IJlllEEESE_SX_EEESM_S1V_NS1K_6fusion15FusionCallbacksIS1O_NS1W_17LinearCombinationISM_fSM_fLNS_15FloatRoundStyleE2EEES1Q_S1T_JEEENSA_5SM1004TMEM4LOAD26SM100_TMEM_LOAD_32dp32b32xENSA_20SM90_TMA_LOAD_IM2COLES1F_NSA_39AutoVectorizingCopyWithAssumedAlignmentILi128EEENSA_21SM90_TMA_STORE_IM2COLES1F_S28_S28_EEEvvEEEEvNT_6ParamsE)
        /*0044*/ 	.word	0x00000008
.L_29:


//--------------------- .nv.compat                --------------------------
	.section	.nv.compat,"",@"SHT_CUDA_COMPAT_INFO"
	.align	4
        /*0000*/ 	.byte	0x02, 0x09, 0x01, 0x00, 0x02, 0x02, 0x02, 0x00, 0x02, 0x05, 0x05, 0x00, 0x03, 0x07, 0x01, 0x01
        /*0010*/ 	.byte	0x02, 0x03, 0x01, 0x00, 0x02, 0x06, 0x01, 0x00, 0x04, 0x0b, 0x08, 0x00, 0x09, 0x00, 0x00, 0x00
        /*0020*/ 	.byte	0x00, 0x00, 0x00, 0x00


//--------------------- .nv.info._ZN7cutlass13device_kernelINS_4conv6kernel13ConvUniversalINS1_16ConvProblemShapeILNS1_8OperatorE0ELi2EEENS1_10collective14CollectiveConvINS1_47MainloopSm100TmaUmmaWarpSpecializedImplicitGemmILS5_0ELi20ELi2ELi1ELi2EN4cute5tupleIJNSA_1CILi2EEENSC_ILi1EEESE_EEEEENSB_IJNSC_ILi256EEENSC_ILi64EEENSB_IJNSC_ILi32EEEEEEEEENS_10bfloat16_tESM_NSA_8TiledMMAINSA_8MMA_AtomIJNSA_26SM100_MMA_F16BF16_2x1SM_SSISM_SM_fLi256ELi64ELNSA_4UMMA5MajorE0ELSR_0ELNSQ_7ScaleInE0ELSS_0EEEEEENSA_6LayoutINSB_IJSE_SE_SE_EEENSB_IJNSC_ILi0EEESX_SX_EEEEENSB_IJNSA_10UnderscoreES10_S10_EEEEENS7_6detail27Sm100ImplicitGemmTileTraitsINSA_25SM100_TMA_2SM_LOAD_IM2COLENSA_14ComposedLayoutINSA_7SwizzleILi2ELi4ELi3EEENSA_18smem_ptr_flag_bitsILi16EEENSV_INSB_IJNSC_ILi8EEESJ_EEENSB_IJSJ_SE_EEEEEEEvEENS14_INSA_18SM100_TMA_2SM_LOADES1F_vEEEENS_8epilogue10collective18CollectiveEpilogueINS1K_23Sm100TmaWarpSpecializedILi3ELi2ELi32ELb1ELb0EEEJNSB_IJNSC_ILi128EEESI_SK_EEENSB_IJNSV_IS1P_SE_EENSV_ISJ_SE_EEEEESM_NSB_IJNSB_IJlllEEESE_SX_EEESM_S1V_NS1K_6fusion15FusionCallbacksIS1O_NS1W_17LinearCombinationISM_fSM_fLNS_15FloatRoundStyleE2EEES1Q_S1T_JEEENSA_5SM1004TMEM4LOAD26SM100_TMEM_LOAD_32dp32b32xENSA_20SM90_TMA_LOAD_IM2COLES1F_NSA_39AutoVectorizingCopyWithAssumedAlignmentILi128EEENSA_21SM90_TMA_STORE_IM2COLES1F_S28_S28_EEEvvEEEEvNT_6ParamsE --------------------------
	.section	.nv.info._ZN7cutlass13device_kernelINS_4conv6kernel13ConvUniversalINS1_16ConvProblemShapeILNS1_8OperatorE0ELi2EEENS1_10collective14CollectiveConvINS1_47MainloopSm100TmaUmmaWarpSpecializedImplicitGemmILS5_0ELi20ELi2ELi1ELi2EN4cute5tupleIJNSA_1CILi2EEENSC_ILi1EEESE_EEEEENSB_IJNSC_ILi256EEENSC_ILi64EEENSB_IJNSC_ILi32EEEEEEEEENS_10bfloat16_tESM_NSA_8TiledMMAINSA_8MMA_AtomIJNSA_26SM100_MMA_F16BF16_2x1SM_SSISM_SM_fLi256ELi64ELNSA_4UMMA5MajorE0ELSR_0ELNSQ_7ScaleInE0ELSS_0EEEEEENSA_6LayoutINSB_IJSE_SE_SE_EEENSB_IJNSC_ILi0EEESX_SX_EEEEENSB_IJNSA_10UnderscoreES10_S10_EEEEENS7_6detail27Sm100ImplicitGemmTileTraitsINSA_25SM100_TMA_2SM_LOAD_IM2COLENSA_14ComposedLayoutINSA_7SwizzleILi2ELi4ELi3EEENSA_18smem_ptr_flag_bitsILi16EEENSV_INSB_IJNSC_ILi8EEESJ_EEENSB_IJSJ_SE_EEEEEEEvEENS14_INSA_18SM100_TMA_2SM_LOADES1F_vEEEENS_8epilogue10collective18CollectiveEpilogueINS1K_23Sm100TmaWarpSpecializedILi3ELi2ELi32ELb1ELb0EEEJNSB_IJNSC_ILi128EEESI_SK_EEENSB_IJNSV_IS1P_SE_EENSV_ISJ_SE_EEEEESM_NSB_IJNSB_IJlllEEESE_SX_EEESM_S1V_NS1K_6fusion15FusionCallbacksIS1O_NS1W_17LinearCombinationISM_fSM_fLNS_15FloatRoundStyleE2EEES1Q_S1T_JEEENSA_5SM1004TMEM4LOAD26SM100_TMEM_LOAD_32dp32b32xENSA_20SM90_TMA_LOAD_IM2COLES1F_NSA_39AutoVectorizingCopyWithAssumedAlignmentILi128EEENSA_21SM90_TMA_STORE_IM2COLES1F_S28_S28_EEEvvEEEEvNT_6ParamsE,"",@"SHT_CUDA_INFO"
	.sectionflags	@""
	.align	4


	//----- nvinfo : EIATTR_CUDA_API_VERSION
	.align		4
        /*0000*/ 	.byte	0x04, 0x37
        /*0002*/ 	.short	(.L_31 - .L_30)
.L_30:
        /*0004*/ 	.word	0x00000082


	//----- nvinfo : EIATTR_KPARAM_INFO
	.align		4
.L_31:
        /*0008*/ 	.byte	0x04, 0x17
        /*000a*/ 	.short	(.L_33 - .L_32)
.L_32:
        /*000c*/ 	.word	0x00000000
        /*0010*/ 	.short	0x0000
        /*0012*/ 	.short	0x0000
        /*0014*/ 	.byte	0x00, 0xf0, 0x01, 0x20


	//----- nvinfo : EIATTR_AT_ENTRY_FRAGMENTS
	.align		4
.L_33:
        /*0018*/ 	.byte	0x04, 0x4f
        /*001a*/ 	.short	(.L_35 - .L_34)


	//   ....[0]....
.L_34:
        /*001c*/ 	.word	0x00000007


	//----- nvinfo : EIATTR_RESERVED_SMEM_USED
	.align		4
.L_35:
        /*0020*/ 	.byte	0x01, 0x41
	.zero		2


	//----- nvinfo : EIATTR_SPARSE_MMA_MASK
	.align		4
        /*0024*/ 	.byte	0x03, 0x50
        /*0026*/ 	.short	0x0000


	//----- nvinfo : EIATTR_TCGEN05_2CTA_USED
	.align		4
        /*0028*/ 	.byte	0x01, 0x52
	.zero		2


	//----- nvinfo : EIATTR_MAXREG_COUNT
	.align		4
        /*002c*/ 	.byte	0x03, 0x1b
        /*002e*/ 	.short	0x00ff


	//----- nvinfo : EIATTR_NUM_BARRIERS
	.align		4
        /*0030*/ 	.byte	0x02, 0x4c
        /*0032*/ 	.byte	0x07
	.zero		1


	//----- nvinfo : EIATTR_EXTERNS
	.align		4
        /*0034*/ 	.byte	0x04, 0x0f
        /*0036*/ 	.short	(.L_37 - .L_36)


	//   ....[0]....
	.align		4
.L_36:
        /*0038*/ 	.word	index@(__assertfail)


	//----- nvinfo : EIATTR_MERCURY_ISA_VERSION
	.align		4
.L_37:
        /*003c*/ 	.byte	0x03, 0x5f
        /*003e*/ 	.short	0x0101


	//----- nvinfo : EIATTR_INT_WARP_WIDE_INSTR_OFFSETS
	.align		4
        /*0040*/ 	.byte	0x04, 0x31
        /*0042*/ 	.short	(.L_39 - .L_38)


	//   ....[0]....
.L_38:
        /*0044*/ 	.word	0x00000e60


	//   ....[1]....
        /*0048*/ 	.word	0x00000f10


	//   ....[2]....
        /*004c*/ 	.word	0x00004cc0


	//   ....[3]....
        /*0050*/ 	.word	0x00004ce0


	//   ....[4]....
        /*0054*/ 	.word	0x00004d10


	//   ....[5]....
        /*0058*/ 	.word	0x00005970


	//   ....[6]....
        /*005c*/ 	.word	0x00005ab0


	//   ....[7]....
        /*0060*/ 	.word	0x00005bb0


	//   ....[8]....
        /*0064*/ 	.word	0x00005cb0


	//----- nvinfo : EIATTR_COOP_GROUP_MASK_REGIDS
	.align		4
.L_39:
        /*0068*/ 	.byte	0x04, 0x29
        /*006a*/ 	.short	(.L_41 - .L_40)


	//   ....[0]....
.L_40:
        /*006c*/ 	.word	0xffffffff


	//   ....[1]....
        /*0070*/ 	.word	0xffffffff


	//   ....[2]....
        /*0074*/ 	.word	0xffffffff


	//   ....[3]....
        /*0078*/ 	.word	0xffffffff


	//   ....[4]....
        /*007c*/ 	.word	0xffffffff


	//   ....[5]....
        /*0080*/ 	.word	0xffffffff


	//   ....[6]....
        /*0084*/ 	.word	0xffffffff


	//   ....[7]....
        /*0088*/ 	.word	0xffffffff


	//   ....[8]....
        /*008c*/ 	.word	0xffffffff


	//   ....[9]....
        /*0090*/ 	.word	0xffffffff


	//   ....[10]....
        /*0094*/ 	.word	0xffffffff


	//   ....[11]....
        /*0098*/ 	.word	0xffffffff


	//   ....[12]....
        /*009c*/ 	.word	0xffffffff


	//----- nvinfo : EIATTR_COOP_GROUP_INSTR_OFFSETS
	.align		4
.L_41:
        /*00a0*/ 	.byte	0x04, 0x28
        /*00a2*/ 	.short	(.L_43 - .L_42)


	//   ....[0]....
.L_42:
        /*00a4*/ 	.word	0x000000d0


	//   ....[1]....
        /*00a8*/ 	.word	0x00000540


	//   ....[2]....
        /*00ac*/ 	.word	0x00000910


	//   ....[3]....
        /*00b0*/ 	.word	0x00000a90


	//   ....[4]....
        /*00b4*/ 	.word	0x00000b90


	//   ....[5]....
        /*00b8*/ 	.word	0x00000ce0


	//   ....[6]....
        /*00bc*/ 	.word	0x00000f80


	//   ....[7]....
        /*00c0*/ 	.word	0x00002640


	//   ....[8]....
        /*00c4*/ 	.word	0x00003c90


	//   ....[9]....
        /*00c8*/ 	.word	0x00004160


	//   ....[10]....
        /*00cc*/ 	.word	0x00004190


	//   ....[11]....
        /*00d0*/ 	.word	0x00004be0


	//   ....[12]....
        /*00d4*/ 	.word	0x00004de0


	//----- nvinfo : EIATTR_VRC_CTA_INIT_COUNT
	.align		4
.L_43:
        /*00d8*/ 	.byte	0x02, 0x4a
        /*00da*/ 	.byte	0x80
	.zero		1


	//----- nvinfo : EIATTR_SYSCALL_OFFSETS
	.align		4
        /*00dc*/ 	.byte	0x04, 0x46
        /*00de*/ 	.short	(.L_45 - .L_44)


	//   ....[0]....
.L_44:
        /*00e0*/ 	.word	0x000069e0


	//   ....[1]....
        /*00e4*/ 	.word	0x00006ad0


	//   ....[2]....
        /*00e8*/ 	.word	0x000074d0


	//   ....[3]....
        /*00ec*/ 	.word	0x000081b0


	//----- nvinfo : EIATTR_MBARRIER_INSTR_OFFSETS
	.align		4
.L_45:
        /*00f0*/ 	.byte	0x04, 0x39
        /*00f2*/ 	.short	(.L_47 - .L_46)


	//   ....[0]....
.L_46:
        /*00f4*/ 	.word	0x00000670
        /*00f8*/ 	.word	0x000000ff
        /*00fc*/ 	.word	0x00000000
        /*0100*/ 	.short	0x0100
        /*0102*/ 	.byte	0x04
	.zero		1


	//   ....[1]....
        /*0104*/ 	.word	0x00000680
        /*0108*/ 	.word	0x000000ff
        /*010c*/ 	.word	0x000000a0
        /*0110*/ 	.short	0x0100
        /*0112*/ 	.byte	0x04
	.zero		1


	//   ....[2]....
        /*0114*/ 	.word	0x00000690
        /*0118*/ 	.word	0x000000ff
        /*011c*/ 	.word	0x00000008
        /*0120*/ 	.short	0x0100
        /*0122*/ 	.byte	0x04
	.zero		1


	//   ....[3]....
        /*0124*/ 	.word	0x000006a0
        /*0128*/ 	.word	0x000000ff
        /*012c*/ 	.word	0x000000a8
        /*0130*/ 	.short	0x0100
        /*0132*/ 	.byte	0x04
	.zero		1


	//   ....[4]....
        /*0134*/ 	.word	0x000006b0
        /*0138*/ 	.word	0x000000ff
        /*013c*/ 	.word	0x00000010
        /*0140*/ 	.short	0x0100
        /*0142*/ 	.byte	0x04
	.zero		1


	//   ....[5]....
        /*0144*/ 	.word	0x000006c0
        /*0148*/ 	.word	0x000000ff
        /*014c*/ 	.word	0x000000b0
        /*0150*/ 	.short	0x0100
        /*0152*/ 	.byte	0x04
	.zero		1


	//   ....[6]....
        /*0154*/ 	.word	0x000006d0
        /*0158*/ 	.word	0x000000ff
        /*015c*/ 	.word	0x00000018
        /*0160*/ 	.short	0x0100
        /*0162*/ 	.byte	0x04
	.zero		1


	//   ....[7]....
        /*0164*/ 	.word	0x000006e0
        /*0168*/ 	.word	0x000000ff
        /*016c*/ 	.word	0x000000b8
        /*0170*/ 	.short	0x0100
        /*0172*/ 	.byte	0x04
	.zero		1


	//   ....[8]....
        /*0174*/ 	.word	0x000006f0
        /*0178*/ 	.word	0x000000ff
        /*017c*/ 	.word	0x00000020
        /*0180*/ 	.short	0x0100
        /*0182*/ 	.byte	0x04
	.zero		1


	//   ....[9]....
        /*0184*/ 	.word	0x00000700
        /*0188*/ 	.word	0x000000ff
        /*018c*/ 	.word	0x000000c0
        /*0190*/ 	.short	0x0100
        /*0192*/ 	.byte	0x04
	.zero		1


	//   ....[10]....
        /*0194*/ 	.word	0x00000710
        /*0198*/ 	.word	0x000000ff
        /*019c*/ 	.word	0x00000028
        /*01a0*/ 	.short	0x0100
        /*01a2*/ 	.byte	0x04
	.zero		1


	//   ....[11]....
        /*01a4*/ 	.word	0x00000720
        /*01a8*/ 	.word	0x000000ff
        /*01ac*/ 	.word	0x000000c8
        /*01b0*/ 	.short	0x0100
        /*01b2*/ 	.byte	0x04
	.zero		1


	//   ....[12]....
        /*01b4*/ 	.word	0x00000730
        /*01b8*/ 	.word	0x000000ff
        /*01bc*/ 	.word	0x00000030
        /*01c0*/ 	.short	0x0100
        /*01c2*/ 	.byte	0x04
	.zero		1


	//   ....[13]....
        /*01c4*/ 	.word	0x00000740
        /*01c8*/ 	.word	0x000000ff
        /*01cc*/ 	.word	0x000000d0
        /*01d0*/ 	.short	0x0100
        /*01d2*/ 	.byte	0x04
	.zero		1


	//   ....[14]....
        /*01d4*/ 	.word	0x00000750
        /*01d8*/ 	.word	0x000000ff
        /*01dc*/ 	.word	0x00000038
        /*01e0*/ 	.short	0x0100
        /*01e2*/ 	.byte	0x04
	.zero		1


	//   ....[15]....
        /*01e4*/ 	.word	0x00000760
        /*01e8*/ 	.word	0x000000ff
        /*01ec*/ 	.word	0x000000d8
        /*01f0*/ 	.short	0x0100
        /*01f2*/ 	.byte	0x04
	.zero		1


	//   ....[16]....
        /*01f4*/ 	.word	0x00000770
        /*01f8*/ 	.word	0x000000ff
        /*01fc*/ 	.word	0x00000040
        /*0200*/ 	.short	0x0100
        /*0202*/ 	.byte	0x04
	.zero		1


	//   ....[17]....
        /*0204*/ 	.word	0x00000780
        /*0208*/ 	.word	0x000000ff
        /*020c*/ 	.word	0x000000e0
        /*0210*/ 	.short	0x0100
        /*0212*/ 	.byte	0x04
	.zero		1


	//   ....[18]....
        /*0214*/ 	.word	0x00000790
        /*0218*/ 	.word	0x000000ff
        /*021c*/ 	.word	0x00000048
        /*0220*/ 	.short	0x0100
        /*0222*/ 	.byte	0x04
	.zero		1


	//   ....[19]....
        /*0224*/ 	.word	0x000007a0
        /*0228*/ 	.word	0x000000ff
        /*022c*/ 	.word	0x000000e8
        /*0230*/ 	.short	0x0100
        /*0232*/ 	.byte	0x04
	.zero		1


	//   ....[20]....
        /*0234*/ 	.word	0x000007b0
        /*0238*/ 	.word	0x000000ff
        /*023c*/ 	.word	0x00000050
        /*0240*/ 	.short	0x0100
        /*0242*/ 	.byte	0x04
	.zero		1


	//   ....[21]....
        /*0244*/ 	.word	0x000007c0
        /*0248*/ 	.word	0x000000ff
        /*024c*/ 	.word	0x000000f0
        /*0250*/ 	.short	0x0100
        /*0252*/ 	.byte	0x04
	.zero		1


	//   ....[22]....
        /*0254*/ 	.word	0x000007d0
        /*0258*/ 	.word	0x000000ff
        /*025c*/ 	.word	0x00000058
        /*0260*/ 	.short	0x0100
        /*0262*/ 	.byte	0x04
	.zero		1


	//   ....[23]....
        /*0264*/ 	.word	0x000007e0
        /*0268*/ 	.word	0x000000ff
        /*026c*/ 	.word	0x000000f8
        /*0270*/ 	.short	0x0100
        /*0272*/ 	.byte	0x04
	.zero		1


	//   ....[24]....
        /*0274*/ 	.word	0x000007f0
        /*0278*/ 	.word	0x000000ff
        /*027c*/ 	.word	0x00000060
        /*0280*/ 	.short	0x0100
        /*0282*/ 	.byte	0x04
	.zero		1


	//   ....[25]....
        /*0284*/ 	.word	0x00000800
        /*0288*/ 	.word	0x000000ff
        /*028c*/ 	.word	0x00000100
        /*0290*/ 	.short	0x0100
        /*0292*/ 	.byte	0x04
	.zero		1


	//   ....[26]....
        /*0294*/ 	.word	0x00000810
        /*0298*/ 	.word	0x000000ff
        /*029c*/ 	.word	0x00000068
        /*02a0*/ 	.short	0x0100
        /*02a2*/ 	.byte	0x04
	.zero		1


	//   ....[27]....
        /*02a4*/ 	.word	0x00000820
        /*02a8*/ 	.word	0x000000ff
        /*02ac*/ 	.word	0x00000108
        /*02b0*/ 	.short	0x0100
        /*02b2*/ 	.byte	0x04
	.zero		1


	//   ....[28]....
        /*02b4*/ 	.word	0x00000830
        /*02b8*/ 	.word	0x000000ff
        /*02bc*/ 	.word	0x00000070
        /*02c0*/ 	.short	0x0100
        /*02c2*/ 	.byte	0x04
	.zero		1


	//   ....[29]....
        /*02c4*/ 	.word	0x00000840
        /*02c8*/ 	.word	0x000000ff
        /*02cc*/ 	.word	0x00000110
        /*02d0*/ 	.short	0x0100
        /*02d2*/ 	.byte	0x04
	.zero		1


	//   ....[30]....
        /*02d4*/ 	.word	0x00000850
        /*02d8*/ 	.word	0x000000ff
        /*02dc*/ 	.word	0x00000078
        /*02e0*/ 	.short	0x0100
        /*02e2*/ 	.byte	0x04
	.zero		1


	//   ....[31]....
        /*02e4*/ 	.word	0x00000860
        /*02e8*/ 	.word	0x000000ff
        /*02ec*/ 	.word	0x00000118
        /*02f0*/ 	.short	0x0100
        /*02f2*/ 	.byte	0x04
	.zero		1


	//   ....[32]....
        /*02f4*/ 	.word	0x00000870
        /*02f8*/ 	.word	0x000000ff
        /*02fc*/ 	.word	0x00000080
        /*0300*/ 	.short	0x0100
        /*0302*/ 	.byte	0x04
	.zero		1


	//   ....[33]....
        /*0304*/ 	.word	0x00000880
        /*0308*/ 	.word	0x000000ff
        /*030c*/ 	.word	0x00000120
        /*0310*/ 	.short	0x0100
        /*0312*/ 	.byte	0x04
	.zero		1


	//   ....[34]....
        /*0314*/ 	.word	0x00000890
        /*0318*/ 	.word	0x000000ff
        /*031c*/ 	.word	0x00000088
        /*0320*/ 	.short	0x0100
        /*0322*/ 	.byte	0x04
	.zero		1


	//   ....[35]....
        /*0324*/ 	.word	0x000008a0
        /*0328*/ 	.word	0x000000ff
        /*032c*/ 	.word	0x00000128
        /*0330*/ 	.short	0x0100
        /*0332*/ 	.byte	0x04
	.zero		1


	//   ....[36]....
        /*0334*/ 	.word	0x000008b0
        /*0338*/ 	.word	0x000000ff
        /*033c*/ 	.word	0x00000090
        /*0340*/ 	.short	0x0100
        /*0342*/ 	.byte	0x04
	.zero		1


	//   ....[37]....
        /*0344*/ 	.word	0x000008c0
        /*0348*/ 	.word	0x000000ff
        /*034c*/ 	.word	0x00000130
        /*0350*/ 	.short	0x0100
        /*0352*/ 	.byte	0x04
	.zero		1


	//   ....[38]....
        /*0354*/ 	.word	0x000008d0
        /*0358*/ 	.word	0x000000ff
        /*035c*/ 	.word	0x00000098
        /*0360*/ 	.short	0x0100
        /*0362*/ 	.byte	0x04
	.zero		1


	//   ....[39]....
        /*0364*/ 	.word	0x000008e0
        /*0368*/ 	.word	0x000000ff
        /*036c*/ 	.word	0x00000138
        /*0370*/ 	.short	0x0100
        /*0372*/ 	.byte	0x04
	.zero		1


	//   ....[40]....
        /*0374*/ 	.word	0x00000a20
        /*0378*/ 	.word	0x000000ff
        /*037c*/ 	.word	0x00000140
        /*0380*/ 	.short	0x0100
        /*0382*/ 	.byte	0x04
	.zero		1


	//   ....[41]....
        /*0384*/ 	.word	0x00000a30
        /*0388*/ 	.word	0x000000ff
        /*038c*/ 	.word	0x00000158
        /*0390*/ 	.short	0x0100
        /*0392*/ 	.byte	0x04
	.zero		1


	//   ....[42]....
        /*0394*/ 	.word	0x00000a40
        /*0398*/ 	.word	0x000000ff
        /*039c*/ 	.word	0x00000148
        /*03a0*/ 	.short	0x0100
        /*03a2*/ 	.byte	0x04
	.zero		1


	//   ....[43]....
        /*03a4*/ 	.word	0x00000a50
        /*03a8*/ 	.word	0x000000ff
        /*03ac*/ 	.word	0x00000160
        /*03b0*/ 	.short	0x0100
        /*03b2*/ 	.byte	0x04
	.zero		1


	//   ....[44]....
        /*03b4*/ 	.word	0x00000a60
        /*03b8*/ 	.word	0x000000ff
        /*03bc*/ 	.word	0x00000150
        /*03c0*/ 	.short	0x0100
        /*03c2*/ 	.byte	0x04
	.zero		1


	//   ....[45]....
        /*03c4*/ 	.word	0x00000a70
        /*03c8*/ 	.word	0x000000ff
        /*03cc*/ 	.word	0x00000168
        /*03d0*/ 	.short	0x0100
        /*03d2*/ 	.byte	0x04
	.zero		1


	//   ....[46]....
        /*03d4*/ 	.word	0x00000b60
        /*03d8*/ 	.word	0x000000ff
        /*03dc*/ 	.word	0x00000170
        /*03e0*/ 	.short	0x0100
        /*03e2*/ 	.byte	0x04
	.zero		1


	//   ....[47]....
        /*03e4*/ 	.word	0x00000b70
        /*03e8*/ 	.word	0x000000ff
        /*03ec*/ 	.word	0x00000178
        /*03f0*/ 	.short	0x0100
        /*03f2*/ 	.byte	0x04
	.zero		1


	//   ....[48]....
        /*03f4*/ 	.word	0x00000cb0
        /*03f8*/ 	.word	0x000000ff
        /*03fc*/ 	.word	0x00000180
        /*0400*/ 	.short	0x0100
        /*0402*/ 	.byte	0x06
	.zero		1


	//   ....[49]....
        /*0404*/ 	.word	0x00000cc0
        /*0408*/ 	.word	0x000000ff
        /*040c*/ 	.word	0x00000188
        /*0410*/ 	.short	0x0100
        /*0412*/ 	.byte	0x06
	.zero		1


	//   ....[50]....
        /*0414*/ 	.word	0x00000e00
        /*0418*/ 	.word	0x000000ff
        /*041c*/ 	.word	0x00000190
        /*0420*/ 	.short	0x0100
        /*0422*/ 	.byte	0x04
	.zero		1


	//   ....[51]....
        /*0424*/ 	.word	0x00000e10
        /*0428*/ 	.word	0x000000ff
        /*042c*/ 	.word	0x000001a0
        /*0430*/ 	.short	0x0100
        /*0432*/ 	.byte	0x04
	.zero		1


	//   ....[52]....
        /*0434*/ 	.word	0x00000e20
        /*0438*/ 	.word	0x000000ff
        /*043c*/ 	.word	0x00000198
        /*0440*/ 	.short	0x0100
        /*0442*/ 	.byte	0x04
	.zero		1


	//   ....[53]....
        /*0444*/ 	.word	0x00000e30
        /*0448*/ 	.word	0x000000ff
        /*044c*/ 	.word	0x000001a8
        /*0450*/ 	.short	0x0100
        /*0452*/ 	.byte	0x04
	.zero		1


	//   ....[54]....
        /*0454*/ 	.word	0x00000f30
        /*0458*/ 	.word	0x000000ff
        /*045c*/ 	.word	0x000001b0
        /*0460*/ 	.short	0x0100
        /*0462*/ 	.byte	0x06
	.zero		1


	//   ....[55]....
        /*0464*/ 	.word	0x00001a70
        /*0468*/ 	.word	0x000000ff
        /*046c*/ 	.word	0x000000a0
        /*0470*/ 	.short	0x010a
        /*0472*/ 	.byte	0x04
	.zero		1


	//   ....[56]....
        /*0474*/ 	.word	0x00001cf0
        /*0478*/ 	.word	0x000000ff
        /*047c*/ 	.word	0x000000a0
        /*0480*/ 	.short	0x010a
        /*0482*/ 	.byte	0x09
	.zero		1


	//   ....[57]....
        /*0484*/ 	.word	0x00001ea0
        /*0488*/ 	.word	0x000000ff
        /*048c*/ 	.word	0x000000a0
        /*0490*/ 	.short	0x010a
        /*0492*/ 	.byte	0x07
	.zero		1


	//   ....[58]....
        /*0494*/ 	.word	0x00002070
        /*0498*/ 	.word	0x000000ff
        /*049c*/ 	.word	0x00000178
        /*04a0*/ 	.short	0x0101
        /*04a2*/ 	.byte	0x19
	.zero		1


	//   ....[59]....
        /*04a4*/ 	.word	0x000020a0
        /*04a8*/ 	.word	0x000000ff
        /*04ac*/ 	.word	0x000000a0
        /*04b0*/ 	.short	0x010a
        /*04b2*/ 	.byte	0x04
	.zero		1


	//   ....[60]....
        /*04b4*/ 	.word	0x000022c0
        /*04b8*/ 	.word	0x000000ff
        /*04bc*/ 	.word	0x000000a0
        /*04c0*/ 	.short	0x010a
        /*04c2*/ 	.byte	0x09
	.zero		1


	//   ....[61]....
        /*04c4*/ 	.word	0x00002470
        /*04c8*/ 	.word	0x000000ff
        /*04cc*/ 	.word	0x000000a0
        /*04d0*/ 	.short	0x010a
        /*04d2*/ 	.byte	0x07
	.zero		1


	//   ....[62]....
        /*04d4*/ 	.word	0x00002650
        /*04d8*/ 	.word	0x000000ff
        /*04dc*/ 	.word	0x00000180
        /*04e0*/ 	.short	0x010a
        /*04e2*/ 	.byte	0x19
	.zero		1


	//   ....[63]....
        /*04e4*/ 	.word	0x00002710
        /*04e8*/ 	.word	0x000000ff
        /*04ec*/ 	.word	0x00000000
        /*04f0*/ 	.short	0x0101
        /*04f2*/ 	.byte	0x04
	.zero		1


	//   ....[64]....
        /*04f4*/ 	.word	0x00002d10
        /*04f8*/ 	.word	0x000000ff
        /*04fc*/ 	.word	0x00000000
        /*0500*/ 	.short	0x010a
        /*0502*/ 	.byte	0x04
	.zero		1


	//   ....[65]....
        /*0504*/ 	.word	0x00002db0
        /*0508*/ 	.word	0x000000ff
        /*050c*/ 	.word	0x00000000
        /*0510*/ 	.short	0x010a
        /*0512*/ 	.byte	0x05
	.zero		1


	//   ....[66]....
        /*0514*/ 	.word	0x00002e50
        /*0518*/ 	.word	0x000000ff
        /*051c*/ 	.word	0x00000000
        /*0520*/ 	.short	0x010a
        /*0522*/ 	.byte	0x05
	.zero		1


	//   ....[67]....
        /*0524*/ 	.word	0x00002ef0
        /*0528*/ 	.word	0x000000ff
        /*052c*/ 	.word	0x00000000
        /*0530*/ 	.short	0x010a
        /*0532*/ 	.byte	0x05
	.zero		1


	//   ....[68]....
        /*0534*/ 	.word	0x00002f90
        /*0538*/ 	.word	0x000000ff
        /*053c*/ 	.word	0x00000000
        /*0540*/ 	.short	0x010a
        /*0542*/ 	.byte	0x05
	.zero		1


	//   ....[69]....
        /*0544*/ 	.word	0x00003030
        /*0548*/ 	.word	0x000000ff
        /*054c*/ 	.word	0x00000000
        /*0550*/ 	.short	0x010a
        /*0552*/ 	.byte	0x05
	.zero		1


	//   ....[70]....
        /*0554*/ 	.word	0x000030d0
        /*0558*/ 	.word	0x000000ff
        /*055c*/ 	.word	0x00000000
        /*0560*/ 	.short	0x010a
        /*0562*/ 	.byte	0x05
	.zero		1


	//   ....[71]....
        /*0564*/ 	.word	0x00003170
        /*0568*/ 	.word	0x000000ff
        /*056c*/ 	.word	0x00000000
        /*0570*/ 	.short	0x010a
        /*0572*/ 	.byte	0x05
	.zero		1


	//   ....[72]....
        /*0574*/ 	.word	0x00003210
        /*0578*/ 	.word	0x000000ff
        /*057c*/ 	.word	0x00000000
        /*0580*/ 	.short	0x010a
        /*0582*/ 	.byte	0x05
	.zero		1


	//   ....[73]....
        /*0584*/ 	.word	0x000032b0
        /*0588*/ 	.word	0x000000ff
        /*058c*/ 	.word	0x00000000
        /*0590*/ 	.short	0x010a
        /*0592*/ 	.byte	0x05
	.zero		1


	//   ....[74]....
        /*0594*/ 	.word	0x00003350
        /*0598*/ 	.word	0x000000ff
        /*059c*/ 	.word	0x00000000
        /*05a0*/ 	.short	0x010a
        /*05a2*/ 	.byte	0x05
	.zero		1


	//   ....[75]....
        /*05a4*/ 	.word	0x000033f0
        /*05a8*/ 	.word	0x000000ff
        /*05ac*/ 	.word	0x00000000
        /*05b0*/ 	.short	0x010a
        /*05b2*/ 	.byte	0x05
	.zero		1


	//   ....[76]....
        /*05b4*/ 	.word	0x00003490
        /*05b8*/ 	.word	0x000000ff
        /*05bc*/ 	.word	0x00000000
        /*05c0*/ 	.short	0x010a
        /*05c2*/ 	.byte	0x05
	.zero		1


	//   ....[77]....
        /*05c4*/ 	.word	0x00003530
        /*05c8*/ 	.word	0x000000ff
        /*05cc*/ 	.word	0x00000000
        /*05d0*/ 	.short	0x010a
        /*05d2*/ 	.byte	0x05
	.zero		1


	//   ....[78]....
        /*05d4*/ 	.word	0x000035d0
        /*05d8*/ 	.word	0x000000ff
        /*05dc*/ 	.word	0x00000000
        /*05e0*/ 	.short	0x010a
        /*05e2*/ 	.byte	0x05
	.zero		1


	//   ....[79]....
        /*05e4*/ 	.word	0x00003670
        /*05e8*/ 	.word	0x000000ff
        /*05ec*/ 	.word	0x00000000
        /*05f0*/ 	.short	0x010a
        /*05f2*/ 	.byte	0x05
	.zero		1


	//   ....[80]....
        /*05f4*/ 	.word	0x00003710
        /*05f8*/ 	.word	0x000000ff
        /*05fc*/ 	.word	0x00000000
        /*0600*/ 	.short	0x010a
        /*0602*/ 	.byte	0x05
	.zero		1


	//   ....[81]....
        /*0604*/ 	.word	0x000037b0
        /*0608*/ 	.word	0x000000ff
        /*060c*/ 	.word	0x00000000
        /*0610*/ 	.short	0x010a
        /*0612*/ 	.byte	0x05
	.zero		1


	//   ....[82]....
        /*0614*/ 	.word	0x00003850
        /*0618*/ 	.word	0x000000ff
        /*061c*/ 	.word	0x00000000
        /*0620*/ 	.short	0x010a
        /*0622*/ 	.byte	0x05
	.zero		1


	//   ....[83]....
        /*0624*/ 	.word	0x00003900
        /*0628*/ 	.word	0x00000000
        /*062c*/ 	.word	0x00000000
        /*0630*/ 	.short	0x010a
        /*0632*/ 	.byte	0xff
	.zero		1


	//   ....[84]....
        /*0634*/ 	.word	0x00003a50
        /*0638*/ 	.word	0x000000ff
        /*063c*/ 	.word	0x00000188
        /*0640*/ 	.short	0x010a
        /*0642*/ 	.byte	0x04
	.zero		1


	//   ....[85]....
        /*0644*/ 	.word	0x00003af0
        /*0648*/ 	.word	0x000000ff
        /*064c*/ 	.word	0x00000180
        /*0650*/ 	.short	0x010a
        /*0652*/ 	.byte	0x04
	.zero		1


	//   ....[86]....
        /*0654*/ 	.word	0x00003b90
        /*0658*/ 	.word	0x000000ff
        /*065c*/ 	.word	0x00000000
        /*0660*/ 	.short	0x0101
        /*0662*/ 	.byte	0x05
	.zero		1


	//   ....[87]....
        /*0664*/ 	.word	0x00003bd0
        /*0668*/ 	.word	0x000000ff
        /*066c*/ 	.word	0x00000188
        /*0670*/ 	.short	0x0106
        /*0672*/ 	.byte	0x04
	.zero		1


	//   ....[88]....
        /*0674*/ 	.word	0x00003c10
        /*0678*/ 	.word	0x00000000
        /*067c*/ 	.word	0x00000188
        /*0680*/ 	.short	0x010a
        /*0682*/ 	.byte	0xff
	.zero		1


	//   ....[89]....
        /*0684*/ 	.word	0x00003e60
        /*0688*/ 	.word	0x000000ff
        /*068c*/ 	.word	0x00000008
        /*0690*/ 	.short	0x010a
        /*0692*/ 	.byte	0x05
	.zero		1


	//   ....[90]....
        /*0694*/ 	.word	0x00003e80
        /*0698*/ 	.word	0x000000ff
        /*069c*/ 	.word	0x00000008
        /*06a0*/ 	.short	0x010a
        /*06a2*/ 	.byte	0x05
	.zero		1


	//   ....[91]....
        /*06a4*/ 	.word	0x00004010
        /*06a8*/ 	.word	0x000000ff
        /*06ac*/ 	.word	0x00000008
        /*06b0*/ 	.short	0x010a
        /*06b2*/ 	.byte	0x05
	.zero		1


	//   ....[92]....
        /*06b4*/ 	.word	0x00004030
        /*06b8*/ 	.word	0x000000ff
        /*06bc*/ 	.word	0x00000008
        /*06c0*/ 	.short	0x010a
        /*06c2*/ 	.byte	0x05
	.zero		1


	//   ....[93]....
        /*06c4*/ 	.word	0x000040f0
        /*06c8*/ 	.word	0x000000ff
        /*06cc*/ 	.word	0x00000000
        /*06d0*/ 	.short	0x0101
        /*06d2*/ 	.byte	0x04
	.zero		1


	//   ....[94]....
        /*06d4*/ 	.word	0x00004440
        /*06d8*/ 	.word	0x000000ff
        /*06dc*/ 	.word	0x00000180
        /*06e0*/ 	.short	0x010a
        /*06e2*/ 	.byte	0x11
	.zero		1


	//   ....[95]....
        /*06e4*/ 	.word	0x000044e0
        /*06e8*/ 	.word	0x000000ff
        /*06ec*/ 	.word	0x00000000
        /*06f0*/ 	.short	0x0101
        /*06f2*/ 	.byte	0x1d
	.zero		1


	//   ....[96]....
        /*06f4*/ 	.word	0x00004520
        /*06f8*/ 	.word	0x000000ff
        /*06fc*/ 	.word	0x000001a0
        /*0700*/ 	.short	0x010a
        /*0702*/ 	.byte	0x16
	.zero		1


	//   ....[97]....
        /*0704*/ 	.word	0x000045d0
        /*0708*/ 	.word	0x000000ff
        /*070c*/ 	.word	0x00000000
        /*0710*/ 	.short	0x010a
        /*0712*/ 	.byte	0x04
	.zero		1


	//   ....[98]....
        /*0714*/ 	.word	0x00004610
        /*0718*/ 	.word	0x000000ff
        /*071c*/ 	.word	0x00000000
        /*0720*/ 	.short	0x010a
        /*0722*/ 	.byte	0x0a
	.zero		1


	//   ....[99]....
        /*0724*/ 	.word	0x00004730
        /*0728*/ 	.word	0x000000ff
        /*072c*/ 	.word	0x00000000
        /*0730*/ 	.short	0x010a
        /*0732*/ 	.byte	0x04
	.zero		1


	//   ....[100]....
        /*0734*/ 	.word	0x000049d0
        /*0738*/ 	.word	0x000000ff
        /*073c*/ 	.word	0x00000000
        /*0740*/ 	.short	0x010a
        /*0742*/ 	.byte	0x04
	.zero		1


	//   ....[101]....
        /*0744*/ 	.word	0x00004a70
        /*0748*/ 	.word	0x00000000
        /*074c*/ 	.word	0x00000000
        /*0750*/ 	.short	0x010a
        /*0752*/ 	.byte	0xff
	.zero		1


	//   ....[102]....
        /*0754*/ 	.word	0x00004ab0
        /*0758*/ 	.word	0x00000000
        /*075c*/ 	.word	0x00000000
        /*0760*/ 	.short	0x010a
        /*0762*/ 	.byte	0xff
	.zero		1


	//   ....[103]....
        /*0764*/ 	.word	0x00004b20
        /*0768*/ 	.word	0x000000ff
        /*076c*/ 	.word	0x00000000
        /*0770*/ 	.short	0x0101
        /*0772*/ 	.byte	0x04
	.zero		1


	//   ....[104]....
        /*0774*/ 	.word	0x00004b60
        /*0778*/ 	.word	0x000000ff
        /*077c*/ 	.word	0x000001b0
        /*0780*/ 	.short	0x010a
        /*0782*/ 	.byte	0x11
	.zero		1


	//   ....[105]....
        /*0784*/ 	.word	0x00004bd0
        /*0788*/ 	.word	0x000000ff
        /*078c*/ 	.word	0x00000000
        /*0790*/ 	.short	0x0101
        /*0792*/ 	.byte	0x04
	.zero		1


	//   ....[106]....
        /*0794*/ 	.word	0x000050a0
        /*0798*/ 	.word	0x000000ff
        /*079c*/ 	.word	0x00000180
        /*07a0*/ 	.short	0x010a
        /*07a2*/ 	.byte	0x18
	.zero		1


	//   ....[107]....
        /*07a4*/ 	.word	0x00005140
        /*07a8*/ 	.word	0x000000ff
        /*07ac*/ 	.word	0x00000000
        /*07b0*/ 	.short	0x0101
        /*07b2*/ 	.byte	0x25
	.zero		1


	//   ....[108]....
        /*07b4*/ 	.word	0x00005680
        /*07b8*/ 	.word	0x000000ff
        /*07bc*/ 	.word	0x00000178
        /*07c0*/ 	.short	0x010a
        /*07c2*/ 	.byte	0x18
	.zero		1


	//   ....[109]....
        /*07c4*/ 	.word	0x00005870
        /*07c8*/ 	.word	0x000000ff
        /*07cc*/ 	.word	0x00000158
        /*07d0*/ 	.short	0x010a
        /*07d2*/ 	.byte	0x04
	.zero		1


	//   ....[110]....
        /*07d4*/ 	.word	0x00005b20
        /*07d8*/ 	.word	0x000000ff
        /*07dc*/ 	.word	0x00000140
        /*07e0*/ 	.short	0x010b
        /*07e2*/ 	.byte	0x04
	.zero		1


	//   ....[111]....
        /*07e4*/ 	.word	0x00005b30
        /*07e8*/ 	.word	0x000000ff
        /*07ec*/ 	.word	0x00000000
        /*07f0*/ 	.short	0x0101
        /*07f2*/ 	.byte	0x07
	.zero		1


	//   ....[112]....
        /*07f4*/ 	.word	0x00005b40
        /*07f8*/ 	.word	0x000000ff
        /*07fc*/ 	.word	0x00000158
        /*0800*/ 	.short	0x010a
        /*0802*/ 	.byte	0x05
	.zero		1


	//   ....[113]....
        /*0804*/ 	.word	0x00005d50
        /*0808*/ 	.word	0x000000ff
        /*080c*/ 	.word	0x00000140
        /*0810*/ 	.short	0x010b
        /*0812*/ 	.byte	0x05
	.zero		1


	//   ....[114]....
        /*0814*/ 	.word	0x00005d60
        /*0818*/ 	.word	0x000000ff
        /*081c*/ 	.word	0x00000000
        /*0820*/ 	.short	0x0101
        /*0822*/ 	.byte	0x04
	.zero		1


	//   ....[115]....
        /*0824*/ 	.word	0x00005db0
        /*0828*/ 	.word	0x000000ff
        /*082c*/ 	.word	0x00000000
        /*0830*/ 	.short	0x010a
        /*0832*/ 	.byte	0x04
	.zero		1


	//   ....[116]....
        /*0834*/ 	.word	0x00005e40
        /*0838*/ 	.word	0x000000ff
        /*083c*/ 	.word	0x00000000
        /*0840*/ 	.short	0x010a
        /*0842*/ 	.byte	0x05
	.zero		1


	//   ....[117]....
        /*0844*/ 	.word	0x00005ee0
        /*0848*/ 	.word	0x00000000
        /*084c*/ 	.word	0x00000000
        /*0850*/ 	.short	0x010a
        /*0852*/ 	.byte	0xff
	.zero		1


	//   ....[118]....
        /*0854*/ 	.word	0x00006260
        /*0858*/ 	.word	0x000000ff
        /*085c*/ 	.word	0x00000180
        /*0860*/ 	.short	0x010a
        /*0862*/ 	.byte	0x31
	.zero		1


	//   ....[119]....
        /*0864*/ 	.word	0x00006330
        /*0868*/ 	.word	0x000000ff
        /*086c*/ 	.word	0x00000000
        /*0870*/ 	.short	0x0101
        /*0872*/ 	.byte	0x04
	.zero		1


	//   ....[120]....
        /*0874*/ 	.word	0x00006fc0
        /*0878*/ 	.word	0x00000000
        /*087c*/ 	.word	0x00000140
        /*0880*/ 	.short	0x010a
        /*0882*/ 	.byte	0xff
	.zero		1


	//   ....[121]....
        /*0884*/ 	.word	0x000070c0
        /*0888*/ 	.word	0x0000006c
        /*088c*/ 	.word	0x00000190
        /*0890*/ 	.short	0x010a
        /*0892*/ 	.byte	0xff
	.zero		1


	//   ....[122]....
        /*0894*/ 	.word	0x00007280
        /*0898*/ 	.word	0x00000000
        /*089c*/ 	.word	0x00000140
        /*08a0*/ 	.short	0x010a
        /*08a2*/ 	.byte	0xff
	.zero		1


	//   ....[123]....
        /*08a4*/ 	.word	0x000073b0
        /*08a8*/ 	.word	0x0000006c
        /*08ac*/ 	.word	0x00000190
        /*08b0*/ 	.short	0x010a
        /*08b2*/ 	.byte	0xff
	.zero		1


	//   ....[124]....
        /*08b4*/ 	.word	0x00007ef0
        /*08b8*/ 	.word	0x00000000
        /*08bc*/ 	.word	0x00000000
        /*08c0*/ 	.short	0x0101
        /*08c2*/ 	.byte	0xff
	.zero		1


	//   ....[125]....
        /*08c4*/ 	.word	0x00007f00
        /*08c8*/ 	.word	0x00000003
        /*08cc*/ 	.word	0x00000140
        /*08d0*/ 	.short	0x010a
        /*08d2*/ 	.byte	0xff
	.zero		1


	//   ....[126]....
        /*08d4*/ 	.word	0x00007fd0
        /*08d8*/ 	.word	0x00000003
        /*08dc*/ 	.word	0x00000140
        /*08e0*/ 	.short	0x010a
        /*08e2*/ 	.byte	0xff
	.zero		1


	//   ....[127]....
        /*08e4*/ 	.word	0x00008450
        /*08e8*/ 	.word	0x0000006c
        /*08ec*/ 	.word	0x00000000
        /*08f0*/ 	.short	0x0101
        /*08f2*/ 	.byte	0xff
	.zero		1


	//   ....[128]....
        /*08f4*/ 	.word	0x00008c80
        /*08f8*/ 	.word	0x00000002
        /*08fc*/ 	.word	0x00000000
        /*0900*/ 	.short	0x0101
        /*0902*/ 	.byte	0xff
	.zero		1


	//   ....[129]....
        /*0904*/ 	.word	0x00008f10
        /*0908*/ 	.word	0x000000ff
        /*090c*/ 	.word	0x00000000
        /*0910*/ 	.short	0x0101
        /*0912*/ 	.byte	0x04
	.zero		1


	//   ....[130]....
        /*0914*/ 	.word	0x00008f40
        /*0918*/ 	.word	0x00000000
        /*091c*/ 	.word	0x000000a0
        /*0920*/ 	.short	0x010a
        /*0922*/ 	.byte	0xff
	.zero		1


	//   ....[131]....
        /*0924*/ 	.word	0x00008fa0
        /*0928*/ 	.word	0x00000000
        /*092c*/ 	.word	0x000000a0
        /*0930*/ 	.short	0x010a
        /*0932*/ 	.byte	0xff
	.zero		1


	//   ....[132]....
        /*0934*/ 	.word	0x00009000
        /*0938*/ 	.word	0x00000000
        /*093c*/ 	.word	0x00000180
        /*0940*/ 	.short	0x010a
        /*0942*/ 	.byte	0xff
	.zero		1


	//   ....[133]....
        /*0944*/ 	.word	0x00009060
        /*0948*/ 	.word	0x00000000
        /*094c*/ 	.word	0x00000000
        /*0950*/ 	.short	0x010a
        /*0952*/ 	.byte	0xff
	.zero		1


	//   ....[134]....
        /*0954*/ 	.word	0x000090c0
        /*0958*/ 	.word	0x00000000
        /*095c*/ 	.word	0x00000000
        /*0960*/ 	.short	0x010a
        /*0962*/ 	.byte	0xff
	.zero		1


	//   ....[135]....
        /*0964*/ 	.word	0x00009120
        /*0968*/ 	.word	0x00000000
        /*096c*/ 	.word	0x00000000
        /*0970*/ 	.short	0x010a
        /*0972*/ 	.byte	0xff
	.zero		1


	//   ....[136]....
        /*0974*/ 	.word	0x00009180
        /*0978*/ 	.word	0x00000000
        /*097c*/ 	.word	0x00000000
        /*0980*/ 	.short	0x010a
        /*0982*/ 	.byte	0xff
	.zero		1


	//   ....[137]....
        /*0984*/ 	.word	0x000091e0
        /*0988*/ 	.word	0x00000000
        /*098c*/ 	.word	0x00000000
        /*0990*/ 	.short	0x010a
        /*0992*/ 	.byte	0xff
	.zero		1


	//   ....[138]....
        /*0994*/ 	.word	0x00009240
        /*0998*/ 	.word	0x00000000
        /*099c*/ 	.word	0x00000000
        /*09a0*/ 	.short	0x010a
        /*09a2*/ 	.byte	0xff
	.zero		1


	//   ....[139]....
        /*09a4*/ 	.word	0x000092a0
        /*09a8*/ 	.word	0x00000000
        /*09ac*/ 	.word	0x00000000
        /*09b0*/ 	.short	0x010a
        /*09b2*/ 	.byte	0xff
	.zero		1


	//   ....[140]....
        /*09b4*/ 	.word	0x00009300
        /*09b8*/ 	.word	0x00000000
        /*09bc*/ 	.word	0x00000000
        /*09c0*/ 	.short	0x010a
        /*09c2*/ 	.byte	0xff
	.zero		1


	//   ....[141]....
        /*09c4*/ 	.word	0x00009360
        /*09c8*/ 	.word	0x00000000
        /*09cc*/ 	.word	0x00000000
        /*09d0*/ 	.short	0x010a
        /*09d2*/ 	.byte	0xff
	.zero		1


	//   ....[142]....
        /*09d4*/ 	.word	0x000093c0
        /*09d8*/ 	.word	0x00000000
        /*09dc*/ 	.word	0x00000000
        /*09e0*/ 	.short	0x010a
        /*09e2*/ 	.byte	0xff
	.zero		1


	//   ....[143]....
        /*09e4*/ 	.word	0x00009420
        /*09e8*/ 	.word	0x00000000
        /*09ec*/ 	.word	0x00000000
        /*09f0*/ 	.short	0x010a
        /*09f2*/ 	.byte	0xff
	.zero		1


	//   ....[144]....
        /*09f4*/ 	.word	0x00009480
        /*09f8*/ 	.word	0x00000000
        /*09fc*/ 	.word	0x00000000
        /*0a00*/ 	.short	0x010a
        /*0a02*/ 	.byte	0xff
	.zero		1


	//   ....[145]....
        /*0a04*/ 	.word	0x000094e0
        /*0a08*/ 	.word	0x00000000
        /*0a0c*/ 	.word	0x00000000
        /*0a10*/ 	.short	0x010a
        /*0a12*/ 	.byte	0xff
	.zero		1


	//   ....[146]....
        /*0a14*/ 	.word	0x00009540
        /*0a18*/ 	.word	0x00000000
        /*0a1c*/ 	.word	0x00000000
        /*0a20*/ 	.short	0x010a
        /*0a22*/ 	.byte	0xff
	.zero		1


	//   ....[147]....
        /*0a24*/ 	.word	0x000095a0
        /*0a28*/ 	.word	0x00000000
        /*0a2c*/ 	.word	0x00000000
        /*0a30*/ 	.short	0x010a
        /*0a32*/ 	.byte	0xff
	.zero		1


	//   ....[148]....
        /*0a34*/ 	.word	0x00009600
        /*0a38*/ 	.word	0x00000000
        /*0a3c*/ 	.word	0x00000000
        /*0a40*/ 	.short	0x010a
        /*0a42*/ 	.byte	0xff
	.zero		1


	//   ....[149]....
        /*0a44*/ 	.word	0x00009660
        /*0a48*/ 	.word	0x00000000
        /*0a4c*/ 	.word	0x00000000
        /*0a50*/ 	.short	0x010a
        /*0a52*/ 	.byte	0xff
	.zero		1


	//   ....[150]....
        /*0a54*/ 	.word	0x000096c0
        /*0a58*/ 	.word	0x00000000
        /*0a5c*/ 	.word	0x00000000
        /*0a60*/ 	.short	0x010a
        /*0a62*/ 	.byte	0xff
	.zero		1


	//   ....[151]....
        /*0a64*/ 	.word	0x00009720
        /*0a68*/ 	.word	0x00000000
        /*0a6c*/ 	.word	0x00000000
        /*0a70*/ 	.short	0x010a
        /*0a72*/ 	.byte	0xff
	.zero		1


	//   ....[152]....
        /*0a74*/ 	.word	0x00009780
        /*0a78*/ 	.word	0x00000004
        /*0a7c*/ 	.word	0x00000188
        /*0a80*/ 	.short	0x010a
        /*0a82*/ 	.byte	0xff
	.zero		1


	//   ....[153]....
        /*0a84*/ 	.word	0x000097e0
        /*0a88*/ 	.word	0x00000004
        /*0a8c*/ 	.word	0x00000180
        /*0a90*/ 	.short	0x010a
        /*0a92*/ 	.byte	0xff
	.zero		1


	//   ....[154]....
        /*0a94*/ 	.word	0x00009840
        /*0a98*/ 	.word	0x00000005
        /*0a9c*/ 	.word	0x00000008
        /*0aa0*/ 	.short	0x010a
        /*0aa2*/ 	.byte	0xff
	.zero		1


	//   ....[155]....
        /*0aa4*/ 	.word	0x00009920
        /*0aa8*/ 	.word	0x00000003
        /*0aac*/ 	.word	0x00000008
        /*0ab0*/ 	.short	0x010a
        /*0ab2*/ 	.byte	0xff
	.zero		1


	//   ....[156]....
        /*0ab4*/ 	.word	0x00009980
        /*0ab8*/ 	.word	0x00000004
        /*0abc*/ 	.word	0x00000180
        /*0ac0*/ 	.short	0x010a
        /*0ac2*/ 	.byte	0xff
	.zero		1


	//   ....[157]....
        /*0ac4*/ 	.word	0x000099e0
        /*0ac8*/ 	.word	0x00000004
        /*0acc*/ 	.word	0x000001a0
        /*0ad0*/ 	.short	0x010a
        /*0ad2*/ 	.byte	0xff
	.zero		1


	//   ....[158]....
        /*0ad4*/ 	.word	0x00009a40
        /*0ad8*/ 	.word	0x00000004
        /*0adc*/ 	.word	0x00000000
        /*0ae0*/ 	.short	0x010a
        /*0ae2*/ 	.byte	0xff
	.zero		1


	//   ....[159]....
        /*0ae4*/ 	.word	0x00009aa0
        /*0ae8*/ 	.word	0x00000000
        /*0aec*/ 	.word	0x00000000
        /*0af0*/ 	.short	0x010a
        /*0af2*/ 	.byte	0xff
	.zero		1


	//   ....[160]....
        /*0af4*/ 	.word	0x00009b00
        /*0af8*/ 	.word	0x00000000
        /*0afc*/ 	.word	0x000001b0
        /*0b00*/ 	.short	0x010a
        /*0b02*/ 	.byte	0xff
	.zero		1


	//   ....[161]....
        /*0b04*/ 	.word	0x00009b60
        /*0b08*/ 	.word	0x00000000
        /*0b0c*/ 	.word	0x00000180
        /*0b10*/ 	.short	0x010a
        /*0b12*/ 	.byte	0xff
	.zero		1


	//   ....[162]....
        /*0b14*/ 	.word	0x00009bc0
        /*0b18*/ 	.word	0x00000000
        /*0b1c*/ 	.word	0x00000178
        /*0b20*/ 	.short	0x010a
        /*0b22*/ 	.byte	0xff
	.zero		1


	//   ....[163]....
        /*0b24*/ 	.word	0x00009c20
        /*0b28*/ 	.word	0x00000000
        /*0b2c*/ 	.word	0x00000158
        /*0b30*/ 	.short	0x010a
        /*0b32*/ 	.byte	0xff
	.zero		1


	//   ....[164]....
        /*0b34*/ 	.word	0x00009c80
        /*0b38*/ 	.word	0x00000005
        /*0b3c*/ 	.word	0x00000158
        /*0b40*/ 	.short	0x010a
        /*0b42*/ 	.byte	0xff
	.zero		1


	//   ....[165]....
        /*0b44*/ 	.word	0x00009ce0
        /*0b48*/ 	.word	0x00000000
        /*0b4c*/ 	.word	0x00000000
        /*0b50*/ 	.short	0x010a
        /*0b52*/ 	.byte	0xff
	.zero		1


	//   ....[166]....
        /*0b54*/ 	.word	0x00009d40
        /*0b58*/ 	.word	0x00000000
        /*0b5c*/ 	.word	0x00000000
        /*0b60*/ 	.short	0x010a
        /*0b62*/ 	.byte	0xff
	.zero		1


	//   ....[167]....
        /*0b64*/ 	.word	0x00009da0
        /*0b68*/ 	.word	0x00000000
        /*0b6c*/ 	.word	0x00000180
        /*0b70*/ 	.short	0x010a
        /*0b72*/ 	.byte	0xff
	.zero		1


	//   ....[168]....
        /*0b74*/ 	.word	0x00009df0
        /*0b78*/ 	.word	0x00000000
        /*0b7c*/ 	.word	0x00000140
        /*0b80*/ 	.short	0x010a
        /*0b82*/ 	.byte	0xff
	.zero		1


	//   ....[169]....
        /*0b84*/ 	.word	0x00009e40
        /*0b88*/ 	.word	0x0000006c
        /*0b8c*/ 	.word	0x00000190
        /*0b90*/ 	.short	0x010a
        /*0b92*/ 	.byte	0xff
	.zero		1


	//   ....[170]....
        /*0b94*/ 	.word	0x00009e90
        /*0b98*/ 	.word	0x00000003
        /*0b9c*/ 	.word	0x00000140
        /*0ba0*/ 	.short	0x010a
        /*0ba2*/ 	.byte	0xff
	.zero		1


	//----- nvinfo : EIATTR_NUM_MBARRIERS
	.align		4
.L_47:
        /*0ba4*/ 	.byte	0x03, 0x38
        /*0ba6*/ 	.short	0x0037


	//----- nvinfo : EIATTR_EXIT_INSTR_OFFSETS
	.align		4
        /*0ba8*/ 	.byte	0x04, 0x1c
        /*0baa*/ 	.short	(.L_49 - .L_48)


	//   ....[0]....
.L_48:
        /*0bac*/ 	.word	0x00003930


	//   ....[1]....
        /*0bb0*/ 	.word	0x00003be0


	//   ....[2]....
        /*0bb4*/ 	.word	0x00003c40


	//   ....[3]....
        /*0bb8*/ 	.word	0x00004df0


	//   ....[4]....
        /*0bbc*/ 	.word	0x00005f10


	//   ....[5]....
        /*0bc0*/ 	.word	0x00005f50


	//   ....[6]....
        /*0bc4*/ 	.word	0x00008df0


	//   ....[7]....
        /*0bc8*/ 	.word	0x00008e70


	//   ....[8]....
        /*0bcc*/ 	.word	0x00008ea0


	//   ....[9]....
        /*0bd0*/ 	.word	0x00008f20


	//----- nvinfo : EIATTR_MAX_THREADS
	.align		4
.L_49:
        /*0bd4*/ 	.byte	0x04, 0x05
        /*0bd6*/ 	.short	(.L_51 - .L_50)
.L_50:
        /*0bd8*/ 	.word	0x00000100
        /*0bdc*/ 	.word	0x00000001
        /*0be0*/ 	.word	0x00000001


	//----- nvinfo : EIATTR_CRS_STACK_SIZE
	.align		4
.L_51:
        /*0be4*/ 	.byte	0x04, 0x1e
        /*0be6*/ 	.short	(.L_53 - .L_52)
.L_52:
        /*0be8*/ 	.word	0x00000000


	//----- nvinfo : EIATTR_CBANK_PARAM_SIZE
	.align		4
.L_53:
        /*0bec*/ 	.byte	0x03, 0x19
        /*0bee*/ 	.short	0x0800


	//----- nvinfo : EIATTR_PARAM_CBANK
	.align		4
        /*0bf0*/ 	.byte	0x04, 0x0a
        /*0bf2*/ 	.short	(.L_55 - .L_54)
	.align		4
.L_54:
        /*0bf4*/ 	.word	index@(.nv.constant0._ZN7cutlass13device_kernelINS_4conv6kernel13ConvUniversalINS1_16ConvProblemShapeILNS1_8OperatorE0ELi2EEENS1_10collective14CollectiveConvINS1_47MainloopSm100TmaUmmaWarpSpecializedImplicitGemmILS5_0ELi20ELi2ELi1ELi2EN4cute5tupleIJNSA_1CILi2EEENSC_ILi1EEESE_EEEEENSB_IJNSC_ILi256EEENSC_ILi64EEENSB_IJNSC_ILi32EEEEEEEEENS_10bfloat16_tESM_NSA_8TiledMMAINSA_8MMA_AtomIJNSA_26SM100_MMA_F16BF16_2x1SM_SSISM_SM_fLi256ELi64ELNSA_4UMMA5MajorE0ELSR_0ELNSQ_7ScaleInE0ELSS_0EEEEEENSA_6LayoutINSB_IJSE_SE_SE_EEENSB_IJNSC_ILi0EEESX_SX_EEEEENSB_IJNSA_10UnderscoreES10_S10_EEEEENS7_6detail27Sm100ImplicitGemmTileTraitsINSA_25SM100_TMA_2SM_LOAD_IM2COLENSA_14ComposedLayoutINSA_7SwizzleILi2ELi4ELi3EEENSA_18smem_ptr_flag_bitsILi16EEENSV_INSB_IJNSC_ILi8EEESJ_EEENSB_IJSJ_SE_EEEEEEEvEENS14_INSA_18SM100_TMA_2SM_LOADES1F_vEEEENS_8epilogue10collective18CollectiveEpilogueINS1K_23Sm100TmaWarpSpecializedILi3ELi2ELi32ELb1ELb0EEEJNSB_IJNSC_ILi128EEESI_SK_EEENSB_IJNSV_IS1P_SE_EENSV_ISJ_SE_EEEEESM_NSB_IJNSB_IJlllEEESE_SX_EEESM_S1V_NS1K_6fusion15FusionCallbacksIS1O_NS1W_17LinearCombinationISM_fSM_fLNS_15FloatRoundStyleE2EEES1Q_S1T_JEEENSA_5SM1004TMEM4LOAD26SM100_TMEM_LOAD_32dp32b32xENSA_20SM90_TMA_LOAD_IM2COLES1F_NSA_39AutoVectorizingCopyWithAssumedAlignmentILi128EEENSA_21SM90_TMA_STORE_IM2COLES1F_S28_S28_EEEvvEEEEvNT_6ParamsE)
        /*0bf8*/ 	.short	0x0380
        /*0bfa*/ 	.short	0x0800


	//----- nvinfo : EIATTR_SW_WAR
	.align		4
.L_55:
        /*0bfc*/ 	.byte	0x04, 0x36
        /*0bfe*/ 	.short	(.L_57 - .L_56)
.L_56:
        /*0c00*/ 	.word	0x00000008
.L_57:


//--------------------- .nv.callgraph             --------------------------
	.section	.nv.callgraph,"",@"SHT_CUDA_CALLGRAPH"
	.align	4
	.sectionentsize	8
	.align		4
        /*0000*/ 	.word	0x00000000
	.align		4
        /*0004*/ 	.word	0xffffffff
	.align		4
        /*0008*/ 	.word	index@(_ZN7cutlass13device_kernelINS_4conv6kernel13ConvUniversalINS1_16ConvProblemShapeILNS1_8OperatorE0ELi2EEENS1_10collective14CollectiveConvINS1_47MainloopSm100TmaUmmaWarpSpecializedImplicitGemmILS5_0ELi20ELi2ELi1ELi2EN4cute5tupleIJNSA_1CILi2EEENSC_ILi1EEESE_EEEEENSB_IJNSC_ILi256EEENSC_ILi64EEENSB_IJNSC_ILi32EEEEEEEEENS_10bfloat16_tESM_NSA_8TiledMMAINSA_8MMA_AtomIJNSA_26SM100_MMA_F16BF16_2x1SM_SSISM_SM_fLi256ELi64ELNSA_4UMMA5MajorE0ELSR_0ELNSQ_7ScaleInE0ELSS_0EEEEEENSA_6LayoutINSB_IJSE_SE_SE_EEENSB_IJNSC_ILi0EEESX_SX_EEEEENSB_IJNSA_10UnderscoreES10_S10_EEEEENS7_6detail27Sm100ImplicitGemmTileTraitsINSA_25SM100_TMA_2SM_LOAD_IM2COLENSA_14ComposedLayoutINSA_7SwizzleILi2ELi4ELi3EEENSA_18smem_ptr_flag_bitsILi16EEENSV_INSB_IJNSC_ILi8EEESJ_EEENSB_IJSJ_SE_EEEEEEEvEENS14_INSA_18SM100_TMA_2SM_LOADES1F_vEEEENS_8epilogue10collective18CollectiveEpilogueINS1K_23Sm100TmaWarpSpecializedILi3ELi2ELi32ELb1ELb0EEEJNSB_IJNSC_ILi128EEESI_SK_EEENSB_IJNSV_IS1P_SE_EENSV_ISJ_SE_EEEEESM_NSB_IJNSB_IJlllEEESE_SX_EEESM_S1V_NS1K_6fusion15FusionCallbacksIS1O_NS1W_17LinearCombinationISM_fSM_fLNS_15FloatRoundStyleE2EEES1Q_S1T_JEEENSA_5SM1004TMEM4LOAD26SM100_TMEM_LOAD_32dp32b32xENSA_20SM90_TMA_LOAD_IM2COLES1F_NSA_39AutoVectorizingCopyWithAssumedAlignmentILi128EEENSA_21SM90_TMA_STORE_IM2COLES1F_S28_S28_EEEvvEEEEvNT_6ParamsE)
	.align		4
        /*000c*/ 	.word	index@(__assertfail)
	.align		4
        /*0010*/ 	.word	0x00000000
	.align		4
        /*0014*/ 	.word	0xfffffffe
	.align		4
        /*0018*/ 	.word	0x00000000
	.align		4
        /*001c*/ 	.word	0xfffffffd
	.align		4
        /*0020*/ 	.word	0x00000000
	.align		4
        /*0024*/ 	.word	0xfffffffc


//--------------------- .nv.constant4             --------------------------
	.section	.nv.constant4,"a",@progbits
	.align	8
	.align		8
.nv.constant4:
        /*0000*/ 	.dword	__assertfail
	.align		8
        /*0008*/ 	.dword	__unnamed_1
	.align		8
        /*0010*/ 	.dword	__unnamed_2
	.align		8
        /*0018*/ 	.dword	_ZN39_INTERNAL_d2c0c494_4_k_cu_1d47565f_27614cuda3std3__45__cpo5beginE
	.align		8
        /*0020*/ 	.dword	_ZN39_INTERNAL_d2c0c494_4_k_cu_1d47565f_27614cuda3std3__45__cpo3endE
	.align		8
        /*0028*/ 	.dword	_ZN39_INTERNAL_d2c0c494_4_k_cu_1d47565f_27614cuda3std3__45__cpo6cbeginE
	.align		8
        /*0030*/ 	.dword	_ZN39_INTERNAL_d2c0c494_4_k_cu_1d47565f_27614cuda3std3__45__cpo4cendE
	.align		8
        /*0038*/ 	.dword	_ZN39_INTERNAL_d2c0c494_4_k_cu_1d47565f_27614cuda3std3__441_GLOBAL__N__d2c0c494_4_k_cu_1d47565f_27616ignoreE
	.align		8
        /*0040*/ 	.dword	_ZN39_INTERNAL_d2c0c494_4_k_cu_1d47565f_27614cuda3std3__419piecewise_constructE
	.align		8
        /*0048*/ 	.dword	_ZN39_INTERNAL_d2c0c494_4_k_cu_1d47565f_27614cuda3std3__48in_placeE
	.align		8
        /*0050*/ 	.dword	_ZN39_INTERNAL_d2c0c494_4_k_cu_1d47565f_27614cuda3std6ranges3__45__cpo4swapE
	.align		8
        /*0058*/ 	.dword	_ZN39_INTERNAL_d2c0c494_4_k_cu_1d47565f_27614cuda3std6ranges3__45__cpo9iter_moveE
	.align		8
        /*0060*/ 	.dword	_ZN39_INTERNAL_d2c0c494_4_k_cu_1d47565f_27614cute7productE
	.align		8
        /*0068*/ 	.dword	_ZN39_INTERNAL_d2c0c494_4_k_cu_1d47565f_27614cute1_E
	.align		8
        /*0070*/ 	.dword	$str$27
	.align		8
        /*0078*/ 	.dword	$str$28
	.align		8
        /*0080*/ 	.dword	$str$29
	.align		8
        /*0088*/ 	.dword	$str$30


//--------------------- .text._ZN7cutlass13device_kernelINS_4conv6kernel13ConvUniversalINS1_16ConvProblemShapeILNS1_8OperatorE0ELi2EEENS1_10collective14CollectiveConvINS1_47MainloopSm100TmaUmmaWarpSpecializedImplicitGemmILS5_0ELi20ELi2ELi1ELi2EN4cute5tupleIJNSA_1CILi2EEENSC_ILi1EEESE_EEEEENSB_IJNSC_ILi256EEENSC_ILi64EEENSB_IJNSC_ILi32EEEEEEEEENS_10bfloat16_tESM_NSA_8TiledMMAINSA_8MMA_AtomIJNSA_26SM100_MMA_F16BF16_2x1SM_SSISM_SM_fLi256ELi64ELNSA_4UMMA5MajorE0ELSR_0ELNSQ_7ScaleInE0ELSS_0EEEEEENSA_6LayoutINSB_IJSE_SE_SE_EEENSB_IJNSC_ILi0EEESX_SX_EEEEENSB_IJNSA_10UnderscoreES10_S10_EEEEENS7_6detail27Sm100ImplicitGemmTileTraitsINSA_25SM100_TMA_2SM_LOAD_IM2COLENSA_14ComposedLayoutINSA_7SwizzleILi2ELi4ELi3EEENSA_18smem_ptr_flag_bitsILi16EEENSV_INSB_IJNSC_ILi8EEESJ_EEENSB_IJSJ_SE_EEEEEEEvEENS14_INSA_18SM100_TMA_2SM_LOADES1F_vEEEENS_8epilogue10collective18CollectiveEpilogueINS1K_23Sm100TmaWarpSpecializedILi3ELi2ELi32ELb1ELb0EEEJNSB_IJNSC_ILi128EEESI_SK_EEENSB_IJNSV_IS1P_SE_EENSV_ISJ_SE_EEEEESM_NSB_IJNSB_IJlllEEESE_SX_EEESM_S1V_NS1K_6fusion15FusionCallbacksIS1O_NS1W_17LinearCombinationISM_fSM_fLNS_15FloatRoundStyleE2EEES1Q_S1T_JEEENSA_5SM1004TMEM4LOAD26SM100_TMEM_LOAD_32dp32b32xENSA_20SM90_TMA_LOAD_IM2COLES1F_NSA_39AutoVectorizingCopyWithAssumedAlignmentILi128EEENSA_21SM90_TMA_STORE_IM2COLES1F_S28_S28_EEEvvEEEEvNT_6ParamsE --------------------------
	.section	.text._ZN7cutlass13device_kernelINS_4conv6kernel13ConvUniversalINS1_16ConvProblemShapeILNS1_8OperatorE0ELi2EEENS1_10collective14CollectiveConvINS1_47MainloopSm100TmaUmmaWarpSpecializedImplicitGemmILS5_0ELi20ELi2ELi1ELi2EN4cute5tupleIJNSA_1CILi2EEENSC_ILi1EEESE_EEEEENSB_IJNSC_ILi256EEENSC_ILi64EEENSB_IJNSC_ILi32EEEEEEEEENS_10bfloat16_tESM_NSA_8TiledMMAINSA_8MMA_AtomIJNSA_26SM100_MMA_F16BF16_2x1SM_SSISM_SM_fLi256ELi64ELNSA_4UMMA5MajorE0ELSR_0ELNSQ_7ScaleInE0ELSS_0EEEEEENSA_6LayoutINSB_IJSE_SE_SE_EEENSB_IJNSC_ILi0EEESX_SX_EEEEENSB_IJNSA_10UnderscoreES10_S10_EEEEENS7_6detail27Sm100ImplicitGemmTileTraitsINSA_25SM100_TMA_2SM_LOAD_IM2COLENSA_14ComposedLayoutINSA_7SwizzleILi2ELi4ELi3EEENSA_18smem_ptr_flag_bitsILi16EEENSV_INSB_IJNSC_ILi8EEESJ_EEENSB_IJSJ_SE_EEEEEEEvEENS14_INSA_18SM100_TMA_2SM_LOADES1F_vEEEENS_8epilogue10collective18CollectiveEpilogueINS1K_23Sm100TmaWarpSpecializedILi3ELi2ELi32ELb1ELb0EEEJNSB_IJNSC_ILi128EEESI_SK_EEENSB_IJNSV_IS1P_SE_EENSV_ISJ_SE_EEEEESM_NSB_IJNSB_IJlllEEESE_SX_EEESM_S1V_NS1K_6fusion15FusionCallbacksIS1O_NS1W_17LinearCombinationISM_fSM_fLNS_15FloatRoundStyleE2EEES1Q_S1T_JEEENSA_5SM1004TMEM4LOAD26SM100_TMEM_LOAD_32dp32b32xENSA_20SM90_TMA_LOAD_IM2COLES1F_NSA_39AutoVectorizingCopyWithAssumedAlignmentILi128EEENSA_21SM90_TMA_STORE_IM2COLES1F_S28_S28_EEEvvEEEEvNT_6ParamsE,"ax",@progbits
	.align	128
.text._ZN7cutlass13device_kernelINS_4conv6kernel13ConvUniversalINS1_16ConvProblemShapeILNS1_8OperatorE0ELi2EEENS1_10collective14CollectiveConvINS1_47MainloopSm100TmaUmmaWarpSpecializedImplicitGemmILS5_0ELi20ELi2ELi1ELi2EN4cute5tupleIJNSA_1CILi2EEENSC_ILi1EEESE_EEEEENSB_IJNSC_ILi256EEENSC_ILi64EEENSB_IJNSC_ILi32EEEEEEEEENS_10bfloat16_tESM_NSA_8TiledMMAINSA_8MMA_AtomIJNSA_26SM100_MMA_F16BF16_2x1SM_SSISM_SM_fLi256ELi64ELNSA_4UMMA5MajorE0ELSR_0ELNSQ_7ScaleInE0ELSS_0EEEEEENSA_6LayoutINSB_IJSE_SE_SE_EEENSB_IJNSC_ILi0EEESX_SX_EEEEENSB_IJNSA_10UnderscoreES10_S10_EEEEENS7_6detail27Sm100ImplicitGemmTileTraitsINSA_25SM100_TMA_2SM_LOAD_IM2COLENSA_14ComposedLayoutINSA_7SwizzleILi2ELi4ELi3EEENSA_18smem_ptr_flag_bitsILi16EEENSV_INSB_IJNSC_ILi8EEESJ_EEENSB_IJSJ_SE_EEEEEEEvEENS14_INSA_18SM100_TMA_2SM_LOADES1F_vEEEENS_8epilogue10collective18CollectiveEpilogueINS1K_23Sm100TmaWarpSpecializedILi3ELi2ELi32ELb1ELb0EEEJNSB_IJNSC_ILi128EEESI_SK_EEENSB_IJNSV_IS1P_SE_EENSV_ISJ_SE_EEEEESM_NSB_IJNSB_IJlllEEESE_SX_EEESM_S1V_NS1K_6fusion15FusionCallbacksIS1O_NS1W_17LinearCombinationISM_fSM_fLNS_15FloatRoundStyleE2EEES1Q_S1T_JEEENSA_5SM1004TMEM4LOAD26SM100_TMEM_LOAD_32dp32b32xENSA_20SM90_TMA_LOAD_IM2COLES1F_NSA_39AutoVectorizingCopyWithAssumedAlignmentILi128EEENSA_21SM90_TMA_STORE_IM2COLES1F_S28_S28_EEEvvEEEEvNT_6ParamsE:
        .type           _ZN7cutlass13device_kernelINS_4conv6kernel13ConvUniversalINS1_16ConvProblemShapeILNS1_8OperatorE0ELi2EEENS1_10collective14CollectiveConvINS1_47MainloopSm100TmaUmmaWarpSpecializedImplicitGemmILS5_0ELi20ELi2ELi1ELi2EN4cute5tupleIJNSA_1CILi2EEENSC_ILi1EEESE_EEEEENSB_IJNSC_ILi256EEENSC_ILi64EEENSB_IJNSC_ILi32EEEEEEEEENS_10bfloat16_tESM_NSA_8TiledMMAINSA_8MMA_AtomIJNSA_26SM100_MMA_F16BF16_2x1SM_SSISM_SM_fLi256ELi64ELNSA_4UMMA5MajorE0ELSR_0ELNSQ_7ScaleInE0ELSS_0EEEEEENSA_6LayoutINSB_IJSE_SE_SE_EEENSB_IJNSC_ILi0EEESX_SX_EEEEENSB_IJNSA_10UnderscoreES10_S10_EEEEENS7_6detail27Sm100ImplicitGemmTileTraitsINSA_25SM100_TMA_2SM_LOAD_IM2COLENSA_14ComposedLayoutINSA_7SwizzleILi2ELi4ELi3EEENSA_18smem_ptr_flag_bitsILi16EEENSV_INSB_IJNSC_ILi8EEESJ_EEENSB_IJSJ_SE_EEEEEEEvEENS14_INSA_18SM100_TMA_2SM_LOADES1F_vEEEENS_8epilogue10collective18CollectiveEpilogueINS1K_23Sm100TmaWarpSpecializedILi3ELi2ELi32ELb1ELb0EEEJNSB_IJNSC_ILi128EEESI_SK_EEENSB_IJNSV_IS1P_SE_EENSV_ISJ_SE_EEEEESM_NSB_IJNSB_IJlllEEESE_SX_EEESM_S1V_NS1K_6fusion15FusionCallbacksIS1O_NS1W_17LinearCombinationISM_fSM_fLNS_15FloatRoundStyleE2EEES1Q_S1T_JEEENSA_5SM1004TMEM4LOAD26SM100_TMEM_LOAD_32dp32b32xENSA_20SM90_TMA_LOAD_IM2COLES1F_NSA_39AutoVectorizingCopyWithAssumedAlignmentILi128EEENSA_21SM90_TMA_STORE_IM2COLES1F_S28_S28_EEEvvEEEEvNT_6ParamsE,@function
        .size           _ZN7cutlass13device_kernelINS_4conv6kernel13ConvUniversalINS1_16ConvProblemShapeILNS1_8OperatorE0ELi2EEENS1_10collective14CollectiveConvINS1_47MainloopSm100TmaUmmaWarpSpecializedImplicitGemmILS5_0ELi20ELi2ELi1ELi2EN4cute5tupleIJNSA_1CILi2EEENSC_ILi1EEESE_EEEEENSB_IJNSC_ILi256EEENSC_ILi64EEENSB_IJNSC_ILi32EEEEEEEEENS_10bfloat16_tESM_NSA_8TiledMMAINSA_8MMA_AtomIJNSA_26SM100_MMA_F16BF16_2x1SM_SSISM_SM_fLi256ELi64ELNSA_4UMMA5MajorE0ELSR_0ELNSQ_7ScaleInE0ELSS_0EEEEEENSA_6LayoutINSB_IJSE_SE_SE_EEENSB_IJNSC_ILi0EEESX_SX_EEEEENSB_IJNSA_10UnderscoreES10_S10_EEEEENS7_6detail27Sm100ImplicitGemmTileTraitsINSA_25SM100_TMA_2SM_LOAD_IM2COLENSA_14ComposedLayoutINSA_7SwizzleILi2ELi4ELi3EEENSA_18smem_ptr_flag_bitsILi16EEENSV_INSB_IJNSC_ILi8EEESJ_EEENSB_IJSJ_SE_EEEEEEEvEENS14_INSA_18SM100_TMA_2SM_LOADES1F_vEEEENS_8epilogue10collective18CollectiveEpilogueINS1K_23Sm100TmaWarpSpecializedILi3ELi2ELi32ELb1ELb0EEEJNSB_IJNSC_ILi128EEESI_SK_EEENSB_IJNSV_IS1P_SE_EENSV_ISJ_SE_EEEEESM_NSB_IJNSB_IJlllEEESE_SX_EEESM_S1V_NS1K_6fusion15FusionCallbacksIS1O_NS1W_17LinearCombinationISM_fSM_fLNS_15FloatRoundStyleE2EEES1Q_S1T_JEEENSA_5SM1004TMEM4LOAD26SM100_TMEM_LOAD_32dp32b32xENSA_20SM90_TMA_LOAD_IM2COLES1F_NSA_39AutoVectorizingCopyWithAssumedAlignmentILi128EEENSA_21SM90_TMA_STORE_IM2COLES1F_S28_S28_EEEvvEEEEvNT_6ParamsE,(.L_x_214 - _ZN7cutlass13device_kernelINS_4conv6kernel13ConvUniversalINS1_16ConvProblemShapeILNS1_8OperatorE0ELi2EEENS1_10collective14CollectiveConvINS1_47MainloopSm100TmaUmmaWarpSpecializedImplicitGemmILS5_0ELi20ELi2ELi1ELi2EN4cute5tupleIJNSA_1CILi2EEENSC_ILi1EEESE_EEEEENSB_IJNSC_ILi256EEENSC_ILi64EEENSB_IJNSC_ILi32EEEEEEEEENS_10bfloat16_tESM_NSA_8TiledMMAINSA_8MMA_AtomIJNSA_26SM100_MMA_F16BF16_2x1SM_SSISM_SM_fLi256ELi64ELNSA_4UMMA5MajorE0ELSR_0ELNSQ_7ScaleInE0ELSS_0EEEEEENSA_6LayoutINSB_IJSE_SE_SE_EEENSB_IJNSC_ILi0EEESX_SX_EEEEENSB_IJNSA_10UnderscoreES10_S10_EEEEENS7_6detail27Sm100ImplicitGemmTileTraitsINSA_25SM100_TMA_2SM_LOAD_IM2COLENSA_14ComposedLayoutINSA_7SwizzleILi2ELi4ELi3EEENSA_18smem_ptr_flag_bitsILi16EEENSV_INSB_IJNSC_ILi8EEESJ_EEENSB_IJSJ_SE_EEEEEEEvEENS14_INSA_18SM100_TMA_2SM_LOADES1F_vEEEENS_8epilogue10collective18CollectiveEpilogueINS1K_23Sm100TmaWarpSpecializedILi3ELi2ELi32ELb1ELb0EEEJNSB_IJNSC_ILi128EEESI_SK_EEENSB_IJNSV_IS1P_SE_EENSV_ISJ_SE_EEEEESM_NSB_IJNSB_IJlllEEESE_SX_EEESM_S1V_NS1K_6fusion15FusionCallbacksIS1O_NS1W_17LinearCombinationISM_fSM_fLNS_15FloatRoundStyleE2EEES1Q_S1T_JEEENSA_5SM1004TMEM4LOAD26SM100_TMEM_LOAD_32dp32b32xENSA_20SM90_TMA_LOAD_IM2COLES1F_NSA_39AutoVectorizingCopyWithAssumedAlignmentILi128EEENSA_21SM90_TMA_STORE_IM2COLES1F_S28_S28_EEEvvEEEEvNT_6ParamsE)
        .other          _ZN7cutlass13device_kernelINS_4conv6kernel13ConvUniversalINS1_16ConvProblemShapeILNS1_8OperatorE0ELi2EEENS1_10collective14CollectiveConvINS1_47MainloopSm100TmaUmmaWarpSpecializedImplicitGemmILS5_0ELi20ELi2ELi1ELi2EN4cute5tupleIJNSA_1CILi2EEENSC_ILi1EEESE_EEEEENSB_IJNSC_ILi256EEENSC_ILi64EEENSB_IJNSC_ILi32EEEEEEEEENS_10bfloat16_tESM_NSA_8TiledMMAINSA_8MMA_AtomIJNSA_26SM100_MMA_F16BF16_2x1SM_SSISM_SM_fLi256ELi64ELNSA_4UMMA5MajorE0ELSR_0ELNSQ_7ScaleInE0ELSS_0EEEEEENSA_6LayoutINSB_IJSE_SE_SE_EEENSB_IJNSC_ILi0EEESX_SX_EEEEENSB_IJNSA_10UnderscoreES10_S10_EEEEENS7_6detail27Sm100ImplicitGemmTileTraitsINSA_25SM100_TMA_2SM_LOAD_IM2COLENSA_14ComposedLayoutINSA_7SwizzleILi2ELi4ELi3EEENSA_18smem_ptr_flag_bitsILi16EEENSV_INSB_IJNSC_ILi8EEESJ_EEENSB_IJSJ_SE_EEEEEEEvEENS14_INSA_18SM100_TMA_2SM_LOADES1F_vEEEENS_8epilogue10collective18CollectiveEpilogueINS1K_23Sm100TmaWarpSpecializedILi3ELi2ELi32ELb1ELb0EEEJNSB_IJNSC_ILi128EEESI_SK_EEENSB_IJNSV_IS1P_SE_EENSV_ISJ_SE_EEEEESM_NSB_IJNSB_IJlllEEESE_SX_EEESM_S1V_NS1K_6fusion15FusionCallbacksIS1O_NS1W_17LinearCombinationISM_fSM_fLNS_15FloatRoundStyleE2EEES1Q_S1T_JEEENSA_5SM1004TMEM4LOAD26SM100_TMEM_LOAD_32dp32b32xENSA_20SM90_TMA_LOAD_IM2COLES1F_NSA_39AutoVectorizingCopyWithAssumedAlignmentILi128EEENSA_21SM90_TMA_STORE_IM2COLES1F_S28_S28_EEEvvEEEEvNT_6ParamsE,@"STO_CUDA_ENTRY STV_DEFAULT"
_ZN7cutlass13device_kernelINS_4conv6kernel13ConvUniversalINS1_16ConvProblemShapeILNS1_8OperatorE0ELi2EEENS1_10collective14CollectiveConvINS1_47MainloopSm100TmaUmmaWarpSpecializedImplicitGemmILS5_0ELi20ELi2ELi1ELi2EN4cute5tupleIJNSA_1CILi2EEENSC_ILi1EEESE_EEEEENSB_IJNSC_ILi256EEENSC_ILi64EEENSB_IJNSC_ILi32EEEEEEEEENS_10bfloat16_tESM_NSA_8TiledMMAINSA_8MMA_AtomIJNSA_26SM100_MMA_F16BF16_2x1SM_SSISM_SM_fLi256ELi64ELNSA_4UMMA5MajorE0ELSR_0ELNSQ_7ScaleInE0ELSS_0EEEEEENSA_6LayoutINSB_IJSE_SE_SE_EEENSB_IJNSC_ILi0EEESX_SX_EEEEENSB_IJNSA_10UnderscoreES10_S10_EEEEENS7_6detail27Sm100ImplicitGemmTileTraitsINSA_25SM100_TMA_2SM_LOAD_IM2COLENSA_14ComposedLayoutINSA_7SwizzleILi2ELi4ELi3EEENSA_18smem_ptr_flag_bitsILi16EEENSV_INSB_IJNSC_ILi8EEESJ_EEENSB_IJSJ_SE_EEEEEEEvEENS14_INSA_18SM100_TMA_2SM_LOADES1F_vEEEENS_8epilogue10collective18CollectiveEpilogueINS1K_23Sm100TmaWarpSpecializedILi3ELi2ELi32ELb1ELb0EEEJNSB_IJNSC_ILi128EEESI_SK_EEENSB_IJNSV_IS1P_SE_EENSV_ISJ_SE_EEEEESM_NSB_IJNSB_IJlllEEESE_SX_EEESM_S1V_NS1K_6fusion15FusionCallbacksIS1O_NS1W_17LinearCombinationISM_fSM_fLNS_15FloatRoundStyleE2EEES1Q_S1T_JEEENSA_5SM1004TMEM4LOAD26SM100_TMEM_LOAD_32dp32b32xENSA_20SM90_TMA_LOAD_IM2COLES1F_NSA_39AutoVectorizingCopyWithAssumedAlignmentILi128EEENSA_21SM90_TMA_STORE_IM2COLES1F_S28_S28_EEEvvEEEEvNT_6ParamsE:
[----:B------:R-:W1:Y:S01]  /*0000*/  LDC R1, c[0x0][0x37c] ;  /* 0x0000df00ff017b82 */ /* 0x000e620000000800 */
[----:B------:R-:W2:Y:S01]  /*0010*/  S2R R96, SR_TID.X ;  /* 0x0000000000607919 */ /* 0x000ea20000002100 */
[----:B------:R-:W3:Y:S06]  /*0020*/  LDCU.64 UR8, c[0x0][0x890] ;  /* 0x00011200ff0877ac */ /* 0x000eec0008000a00 */
[----:B------:R-:W4:Y:S01]  /*0030*/  S2UR UR4, SR_CgaCtaId ;  /* 0x00000000000479c3 */ /* 0x000f220000008800 */
[----:B-1----:R-:W-:Y:S01]  /*0040*/  VIADD R1, R1, 0xfffffff8 ;  /* 0xfffffff801017836 */ /* 0x002fe20000000000 */
[----:B------:R-:W-:-:S02]  /*0050*/  PRMT R87, RZ, 0x7610, R87 ;  /* 0x00007610ff577816 */ /* 0x000fc40000000057 */
[----:B------:R-:W-:Y:S02]  /*0060*/  ELECT P1, URZ, PT ;  /* 0x0000000000ff782f */ /* 0x000fe40003820000 */
[----:B------:R-:W-:Y:S01]  /*0070*/  R2UR UR48, R1 ;  /* 0x00000000013072ca */ /* 0x000fe200000e0000 */
[----:B---3--:R-:W-:-:S04]  /*0080*/  UISETP.NE.U32.AND UP0, UPT, UR8, URZ, UPT ;  /* 0x000000ff0800728c */ /* 0x008fc8000bf05070 */
[----:B------:R-:W-:Y:S02]  /*0090*/  UISETP.NE.AND.EX UP0, UPT, UR9, URZ, UPT, UP0 ;  /* 0x000000ff0900728c */ /* 0x000fe4000bf05300 */
[----:B----4-:R-:W-:Y:S02]  /*00a0*/  ULOP3.LUT UR31, UR4, 0x1, URZ, 0xc0, !UPT ;  /* 0x00000001041f7892 */ /* 0x010fe4000f8ec0ff */
[----:B------:R-:W-:Y:S01]  /*00b0*/  ULOP3.LUT UR30, UR4, 0x1, URZ, 0x3c, !UPT ;  /* 0x00000001041e7892 */ /* 0x000fe2000f8e3cff */
[----:B--2---:R-:W-:-:S05]  /*00c0*/  SHF.R.U32.HI R88, RZ, 0x5, R96 ;  /* 0x00000005ff587819 */ /* 0x004fca0000011660 */
[----:B------:R-:W1:Y:S02]  /*00d0*/  SHFL.IDX PT, R0, R88, RZ, 0x1f ;  /* 0x00001fff58007589 */ /* 0x000e6400000e0000 */
[----:B-1----:R-:W-:Y:S01]  /*00e0*/  R2UR UR18, R0 ;  /* 0x00000000001272ca */ /* 0x002fe200000e0000 */
[----:B------:R-:W-:-:S14]  /*00f0*/  BRA.U UP0, `(.L_x_0) ;  /* 0x0000000100307547 */ /* 0x000fdc000b800000 */
[----:B------:R-:W1:Y:S02]  /*0100*/  LDCU.64 UR4, c[0x0][0x888] ;  /* 0x00011100ff0477ac */ /* 0x000e640008000a00 */
[----:B-1----:R-:W-:-:S04]  /*0110*/  UISETP.NE.U32.AND UP0, UPT, UR4, URZ, UPT ;  /* 0x000000ff0400728c */ /* 0x002fc8000bf05070 */
[----:B------:R-:W-:-:S09]  /*0120*/  UISETP.NE.AND.EX UP0, UPT, UR5, URZ, UPT, UP0 ;  /* 0x000000ff0500728c */ /* 0x000fd2000bf05300 */
[----:B------:R-:W-:Y:S05]  /*0130*/  BRA.U !UP0, `(.L_x_1) ;  /* 0x0000000108147547 */ /* 0x000fea000b800000 */
[----:B------:R-:W1:Y:S01]  /*0140*/  LDC.64 R2, c[0x0][0x888] ;  /* 0x00022200ff027b82 */ /* 0x000e620000000a00 */
[----:B------:R-:W1:Y:S02]  /*0150*/  LDCU.64 UR4, c[0x0][0x358] ;  /* 0x00006b00ff0477ac */ /* 0x000e640008000a00 */
[----:B-1----:R1:W5:Y:S01]  /*0160*/  LDG.E R41, desc[UR4][R2.64] ;  /* 0x0000000402297981 */ /* 0x002362000c1e1900 */
[----:B------:R-:W-:Y:S01]  /*0170*/  HFMA2 R87, -RZ, RZ, 0, 5.9604644775390625e-08 ;  /* 0x00000001ff577431 */ /* 0x000fe200000001ff */
[----:B------:R-:W-:Y:S05]  /*0180*/  BRA `(.L_x_0) ;  /* 0x00000000000c7947 */ /* 0x000fea0003800000 */
.L_x_1:
[----:B------:R-:W1:Y:S01]  /*0190*/  LDCU UR4, c[0x0][0x880] ;  /* 0x00011000ff0477ac */ /* 0x000e620008000800 */
[----:B------:R-:W-:Y:S01]  /*01a0*/  HFMA2 R87, -RZ, RZ, 0, 5.9604644775390625e-08 ;  /* 0x00000001ff577431 */ /* 0x000fe200000001ff */
[----:B-1----:R-:W-:-:S07]  /*01b0*/  MOV R41, UR4 ;  /* 0x0000000400297c02 */ /* 0x002fce0008000f00 */
.L_x_0:
[----:B------:R-:W2:Y:S02]  /*01c0*/  LDCU.64 UR4, c[0x0][0x8b0] ;  /* 0x00011600ff0477ac */ /* 0x000ea40008000a00 */
[----:B--2---:R-:W-:-:S04]  /*01d0*/  UISETP.NE.U32.AND UP0, UPT, UR4, URZ, UPT ;  /* 0x000000ff0400728c */ /* 0x004fc8000bf05070 */
[----:B------:R-:W-:-:S09]  /*01e0*/  UISETP.NE.AND.EX UP0, UPT, UR5, URZ, UPT, UP0 ;  /* 0x000000ff0500728c */ /* 0x000fd2000bf05300 */
[----:B------:R-:W-:Y:S05]  /*01f0*/  BRA.U UP0, `(.L_x_2) ;  /* 0x0000000100287547 */ /* 0x000fea000b800000 */
[----:B------:R-:W2:Y:S02]  /*0200*/  LDCU.64 UR4, c[0x0][0x8a8] ;  /* 0x00011500ff0477ac */ /* 0x000ea40008000a00 */
[----:B--2---:R-:W-:-:S04]  /*0210*/  UISETP.NE.U32.AND UP0, UPT, UR4, URZ, UPT ;  /* 0x000000ff0400728c */ /* 0x004fc8000bf05070 */
[----:B------:R-:W-:-:S09]  /*0220*/  UISETP.NE.AND.EX UP0, UPT, UR5, URZ, UPT, UP0 ;  /* 0x000000ff0500728c */ /* 0x000fd2000bf05300 */
[----:B------:R-:W-:Y:S05]  /*0230*/  BRA.U !UP0, `(.L_x_3) ;  /* 0x0000000108107547 */ /* 0x000fea000b800000 */
[----:B------:R-:W2:Y:S01]  /*0240*/  LDC.64 R38, c[0x0][0x8a8] ;  /* 0x00022a00ff267b82 */ /* 0x000ea20000000a00 */
[----:B------:R-:W2:Y:S02]  /*0250*/  LDCU.64 UR4, c[0x0][0x358] ;  /* 0x00006b00ff0477ac */ /* 0x000ea40008000a00 */
[----:B--2---:R2:W5:Y:S01]  /*0260*/  LDG.E R38, desc[UR4][R38.64] ;  /* 0x0000000426267981 */ /* 0x004562000c1e1900 */
[----:B------:R-:W-:Y:S05]  /*0270*/  BRA `(.L_x_2) ;  /* 0x0000000000087947 */ /* 0x000fea0003800000 */
.L_x_3:
[----:B------:R-:W2:Y:S02]  /*0280*/  LDCU UR4, c[0x0][0x8a0] ;  /* 0x00011400ff0477ac */ /* 0x000ea40008000800 */
[----:B--2---:R-:W-:Y:S02]  /*0290*/  MOV R38, UR4 ;  /* 0x0000000400267c02 */ /* 0x004fe40008000f00 */
.L_x_2:
[----:B------:R-:W-:Y:S01]  /*02a0*/  IMAD.U32 R0, RZ, RZ, UR18 ;  /* 0x00000012ff007e24 */ /* 0x000fe2000f8e00ff */
[----:B------:R-:W-:Y:S04]  /*02b0*/  BSSY.RECONVERGENT B0, `(.L_x_4) ;  /* 0x000000c000007945 */ /* 0x000fe80003800200 */
[C---:B------:R-:W-:Y:S02]  /*02c0*/  ISETP.NE.OR P2, PT, R0.reuse, 0x1, !P1 ;  /* 0x000000010000780c */ /* 0x040fe40004f45670 */
[----:B------:R-:W-:-:S11]  /*02d0*/  ISETP.NE.OR P0, PT, R0, 0x3, !P1 ;  /* 0x000000030000780c */ /* 0x000fd60004f05670 */
[----:B------:R-:W-:Y:S05]  /*02e0*/  @P2 BRA `(.L_x_5) ;  /* 0x0000000000202947 */ /* 0x000fea0003800000 */
[----:B------:R-:W3:Y:S02]  /*02f0*/  LDCU.64 UR4, c[0x0][0x348] ;  /* 0x00006900ff0477ac */ /* 0x000ee40008000a00 */
[----:B---3--:R-:W-:Y:S02]  /*0300*/  UIADD3 UR6, UP1, UPT, UR4, 0x80, URZ ;  /* 0x0000008004067890 */ /* 0x008fe4000ff3e0ff */
[----:B------:R-:W-:Y:S02]  /*0310*/  UIADD3 UR4, UP0, UPT, UR4, 0x180, URZ ;  /* 0x0000018004047890 */ /* 0x000fe4000ff1e0ff */
[----:B------:R-:W-:Y:S02]  /*0320*/  UIADD3.X UR7, UPT, UPT, URZ, UR5, URZ, UP1, !UPT ;  /* 0x00000005ff077290 */ /* 0x000fe40008ffe4ff */
[----:B------:R-:W-:-:S07]  /*0330*/  UIADD3.X UR5, UPT, UPT, URZ, UR5, URZ, UP0, !UPT ;  /* 0x00000005ff057290 */ /* 0x000fce00087fe4ff */
[----:B------:R3:W-:Y:S02]  /*0340*/  UTMACCTL.PF [UR6] ;  /* 0x00000000060079b9 */ /* 0x0007e40008040000 */
[----:B------:R3:W-:Y:S02]  /*0350*/  UTMACCTL.PF [UR4] ;  /* 0x00000000040079b9 */ /* 0x0007e40008040000 */
[----:B---3--:R-:W-:Y:S01]  /*0360*/  NOP ;  /* 0x0000000000007918 */ /* 0x008fe20000000000 */
.L_x_5:
[----:B------:R-:W-:Y:S05]  /*0370*/  BSYNC.RECONVERGENT B0 ;  /* 0x0000000000007941 */ /* 0x000fea0003800200 */
.L_x_4:
[----:B------:R-:W-:Y:S04]  /*0380*/  BSSY.RECONVERGENT B0, `(.L_x_6) ;  /* 0x000000a000007945 */ /* 0x000fe80003800200 */
        /* <DEDUP_REMOVED lines=9> */
.L_x_7:
[----:B------:R-:W-:Y:S05]  /*0420*/  BSYNC.RECONVERGENT B0 ;  /* 0x0000000000007941 */ /* 0x000fea0003800200 */
.L_x_6:
[----:B------:R-:W3:Y:S01]  /*0430*/  LDCU.64 UR4, c[0x0][0x888] ;  /* 0x00011100ff0477ac */ /* 0x000ee20008000a00 */
[----:B------:R-:W-:Y:S02]  /*0440*/  UISETP.EQ.U32.AND UP2, UPT, UR8, URZ, UPT ;  /* 0x000000ff0800728c */ /* 0x000fe4000bf42070 */
[----:B------:R-:W-:Y:S02]  /*0450*/  UPLOP3.LUT UP3, UPT, UPT, UPT, UPT, 0x80, 0x8 ;  /* 0x000000000008789c */ /* 0x000fe40003f6f070 */
[----:B---3--:R-:W-:-:S04]  /*0460*/  UISETP.NE.U32.AND UP0, UPT, UR4, URZ, UPT ;  /* 0x000000ff0400728c */ /* 0x008fc8000bf05070 */
[----:B------:R-:W-:-:S04]  /*0470*/  UISETP.NE.AND.EX UP1, UPT, UR5, URZ, UPT, UP0 ;  /* 0x000000ff0500728c */ /* 0x000fc8000bf25300 */
[----:B------:R-:W-:-:S04]  /*0480*/  UISETP.EQ.OR.EX UP4, UPT, UR9, URZ, !UP1, UP2 ;  /* 0x000000ff0900728c */ /* 0x000fc8000cf82720 */
[----:B------:R-:W-:-:S06]  /*0490*/  UP2UR UR4, UPR, URZ, 0x10 ;  /* 0x00000010ff047883 */ /* 0x000fcc0008000000 */
[----:B------:R-:W-:Y:S01]  /*04a0*/  MOV R95, UR4 ;  /* 0x00000004005f7c02 */ /* 0x000fe20008000f00 */
[----:B------:R-:W-:Y:S06]  /*04b0*/  BRA.U !UP4, `(.L_x_8) ;  /* 0x000000010c207547 */ /* 0x000fec000b800000 */
[----:B------:R-:W-:Y:S01]  /*04c0*/  UISETP.NE.U32.AND UP2, UPT, UR8, URZ, UPT ;  /* 0x000000ff0800728c */ /* 0x000fe2000bf45070 */
[----:B-----5:R-:W-:Y:S01]  /*04d0*/  FSETP.NEU.AND P0, PT, R41, RZ, PT ;  /* 0x000000ff2900720b */ /* 0x020fe20003f0d000 */
[----:B------:R-:W-:Y:S02]  /*04e0*/  USEL UR4, URZ, 0xffffffff, UP1 ;  /* 0xffffffffff047887 */ /* 0x000fe40008800000 */
[----:B------:R-:W-:-:S10]  /*04f0*/  UISETP.NE.AND.EX UP2, UPT, UR9, URZ, UPT, UP2 ;  /* 0x000000ff0900728c */ /* 0x000fd4000bf45320 */
[----:B------:R-:W-:Y:S01]  /*0500*/  VOTEU.ANY UP0, P0 ;  /* 0x0000000000ff7886 */ /* 0x000fe20000000100 */
[----:B------:R-:W-:-:S04]  /*0510*/  @!UP2 USEL UR4, URZ, 0xffffffff, UP0 ;  /* 0xffffffffff04a887 */ /* 0x000fc80008000000 */
[----:B------:R-:W-:-:S04]  /*0520*/  ULOP3.LUT UR4, UR4, 0x1, URZ, 0xc0, !UPT ;  /* 0x0000000104047892 */ /* 0x000fc8000f8ec0ff */
[----:B------:R-:W-:-:S11]  /*0530*/  UISETP.NE.U32.AND UP3, UPT, UR4, 0x1, UPT ;  /* 0x000000010400788c */ /* 0x000fd6000bf65070 */
.L_x_8:
[----:B------:R-:W3:Y:S01]  /*0540*/  SHFL.IDX PT, R0, R88, RZ, 0x1f ;  /* 0x00001fff58007589 */ /* 0x000ee200000e0000 */
[----:B------:R-:W-:Y:S02]  /*0550*/  UISETP.NE.AND UP5, UPT, UR18, 0x2, UPT ;  /* 0x000000021200788c */ /* 0x000fe4000bfa5270 */
[----:B------:R-:W-:Y:S02]  /*0560*/  UISETP.NE.AND UP0, UPT, UR18, 0x2, UPT ;  /* 0x000000021200788c */ /* 0x000fe4000bf05270 */
[----:B------:R-:W-:Y:S02]  /*0570*/  UISETP.NE.OR UP2, UPT, UR31, URZ, UP5 ;  /* 0x000000ff1f00728c */ /* 0x000fe4000af45670 */
[----:B------:R-:W-:-:S04]  /*0580*/  USEL UR45, URZ, 0x1, UP0 ;  /* 0x00000001ff2d7887 */ /* 0x000fc80008000000 */
[----:B------:R-:W-:Y:S02]  /*0590*/  PLOP3.LUT P3, PT, P1, PT, UP2, 0xae, 0xea ;  /* 0x0000000000ea781c */ /* 0x000fe40000f6f52e */
[----:B---3--:R-:W-:-:S13]  /*05a0*/  ISETP.NE.AND P0, PT, R0, RZ, PT ;  /* 0x000000ff0000720c */ /* 0x008fda0003f05270 */
[----:B------:R-:W-:Y:S05]  /*05b0*/  @P0 BRA `(.L_x_9) ;  /* 0x0000000000d40947 */ /* 0x000fea0003800000 */
[----:B------:R-:W-:Y:S01]  /*05c0*/  ELECT P0, URZ, PT ;  /* 0x0000000000ff782f */ /* 0x000fe20003800000 */
[----:B------:R-:W-:-:S12]  /*05d0*/  BSSY.RECONVERGENT B0, `(.L_x_9) ;  /* 0x0000033000007945 */ /* 0x000fd80003800200 */
[----:B------:R-:W-:Y:S05]  /*05e0*/  @!P0 BRA `(.L_x_10) ;  /* 0x0000000000c48947 */ /* 0x000fea0003800000 */
[----:B------:R-:W3:Y:S01]  /*05f0*/  S2UR UR5, SR_CgaCtaId ;  /* 0x00000000000579c3 */ /* 0x000ee20000008800 */
[----:B------:R-:W-:Y:S01]  /*0600*/  UMOV UR4, 0x400 ;  /* 0x0000040000047882 */ /* 0x000fe20000000000 */
[----:B------:R-:W-:Y:S02]  /*0610*/  UMOV UR6, 0x1 ;  /* 0x0000000100067882 */ /* 0x000fe40000000000 */
[----:B------:R-:W-:-:S04]  /*0620*/  UIADD3 UR6, UPT, UPT, -UR6, 0x100000, URZ ;  /* 0x0010000006067890 */ /* 0x000fc8000fffe1ff */
[----:B------:R-:W-:Y:S02]  /*0630*/  USHF.L.U32 UR7, UR6, 0xb, URZ ;  /* 0x0000000b06077899 */ /* 0x000fe400080006ff */
[----:B------:R-:W-:Y:S02]  /*0640*/  USHF.L.U32 UR6, UR6, 0x1, URZ ;  /* 0x0000000106067899 */ /* 0x000fe400080006ff */
[----:B---3--:R-:W-:Y:S01]  /*0650*/  ULEA UR4, UR5, UR4, 0x18 ;  /* 0x0000000405047291 */ /* 0x008fe2000f8ec0ff */
[----:B------:R-:W3:Y:S11]  /*0660*/  FENCE.VIEW.ASYNC.S ;  /* 0x00000000000073c6 */ /* 0x000ef60000000000 */
[----:B---3--:R3:W4:Y:S01]  /*0670*/  SYNCS.EXCH.64 URZ, [UR4], UR6 ;  /* 0x0000000604ff75b2 */ /* 0x0087220008000100 */
[----:B------:R3:W1:Y:S01]  /*0680*/  SYNCS.EXCH.64 URZ, [UR4+0xa0], UR6 ;  /* 0x0000a00604ff75b2 */ /* 0x0006620008000100 */
        /* <DEDUP_REMOVED lines=37> */
[----:B------:R3:W1:Y:S02]  /*08e0*/  SYNCS.EXCH.64 URZ, [UR4+0x138], UR6 ;  /* 0x0001380604ff75b2 */ /* 0x0006640008000100 */
[----:B---34-:R-:W-:Y:S01]  /*08f0*/  NOP ;  /* 0x0000000000007918 */ /* 0x018fe20000000000 */
.L_x_10:
[----:B------:R-:W-:Y:S05]  /*0900*/  BSYNC.RECONVERGENT B0 ;  /* 0x0000000000007941 */ /* 0x000fea0003800200 */
.L_x_9:
[----:B------:R-:W3:Y:S01]  /*0910*/  SHFL.IDX PT, R0, R88, RZ, 0x1f ;  /* 0x00001fff58007589 */ /* 0x000ee200000e0000 */
[----:B------:R-:W-:Y:S01]  /*0920*/  NOP ;  /* 0x0000000000007918 */ /* 0x000fe20000000000 */
[----:B---3--:R-:W-:-:S13]  /*0930*/  ISETP.NE.AND P0, PT, R0, 0x1, PT ;  /* 0x000000010000780c */ /* 0x008fda0003f05270 */
[----:B------:R-:W-:Y:S05]  /*0940*/  @P0 BRA `(.L_x_11) ;  /* 0x0000000000500947 */ /* 0x000fea0003800000 */
[----:B------:R-:W3:Y:S01]  /*0950*/  S2UR UR5, SR_CgaCtaId ;  /* 0x00000000000579c3 */ /* 0x000ee20000008800 */
[----:B------:R-:W-:Y:S01]  /*0960*/  UMOV UR4, 0x400 ;  /* 0x0000040000047882 */ /* 0x000fe20000000000 */
[----:B------:R-:W-:Y:S01]  /*0970*/  UMOV UR8, 0x20 ;  /* 0x0000002000087882 */ /* 0x000fe20000000000 */
[----:B------:R-:W-:Y:S01]  /*0980*/  UMOV UR6, 0x80 ;  /* 0x0000008000067882 */ /* 0x000fe20000000000 */
[----:B------:R-:W-:-:S04]  /*0990*/  UIADD3 UR8, UPT, UPT, -UR8, 0x100000, URZ ;  /* 0x0010000008087890 */ /* 0x000fc8000fffe1ff */
[----:B------:R-:W-:Y:S02]  /*09a0*/  USHF.L.U32 UR9, UR8, 0xb, URZ ;  /* 0x0000000b08097899 */ /* 0x000fe400080006ff */
[----:B------:R-:W-:Y:S02]  /*09b0*/  USHF.L.U32 UR8, UR8, 0x1, URZ ;  /* 0x0000000108087899 */ /* 0x000fe400080006ff */
[----:B------:R-:W-:-:S04]  /*09c0*/  UIADD3 UR6, UPT, UPT, -UR6, 0x100000, URZ ;  /* 0x0010000006067890 */ /* 0x000fc8000fffe1ff */
[----:B------:R-:W-:Y:S02]  /*09d0*/  USHF.L.U32 UR7, UR6, 0xb, URZ ;  /* 0x0000000b06077899 */ /* 0x000fe400080006ff */
[----:B------:R-:W-:Y:S01]  /*09e0*/  USHF.L.U32 UR6, UR6, 0x1, URZ ;  /* 0x0000000106067899 */ /* 0x000fe200080006ff */
[----:B------:R-:W-:Y:S01]  /*09f0*/  ELECT P0, URZ, PT ;  /* 0x0000000000ff782f */ /* 0x000fe20003800000 */
[----:B---3--:R-:W-:Y:S01]  /*0a00*/  ULEA UR4, UR5, UR4, 0x18 ;  /* 0x0000000405047291 */ /* 0x008fe2000f8ec0ff */
[----:B------:R-:W3:Y:S11]  /*0a10*/  FENCE.VIEW.ASYNC.S ;  /* 0x00000000000073c6 */ /* 0x000ef60000000000 */
[----:B---3--:R3:W4:Y:S01]  /*0a20*/  SYNCS.EXCH.64 URZ, [UR4+0x140], UR8 ;  /* 0x0001400804ff75b2 */ /* 0x0087220008000100 */
[----:B------:R3:W1:Y:S01]  /*0a30*/  SYNCS.EXCH.64 URZ, [UR4+0x158], UR6 ;  /* 0x0001580604ff75b2 */ /* 0x0006620008000100 */
[----:B------:R3:W1:Y:S01]  /*0a40*/  SYNCS.EXCH.64 URZ, [UR4+0x148], UR8 ;  /* 0x0001480804ff75b2 */ /* 0x0006620008000100 */
[----:B------:R3:W1:Y:S01]  /*0a50*/  SYNCS.EXCH.64 URZ, [UR4+0x160], UR6 ;  /* 0x0001600604ff75b2 */ /* 0x0006620008000100 */
[----:B------:R3:W1:Y:S01]  /*0a60*/  SYNCS.EXCH.64 URZ, [UR4+0x150], UR8 ;  /* 0x0001500804ff75b2 */ /* 0x0006620008000100 */
[----:B------:R3:W1:Y:S01]  /*0a70*/  SYNCS.EXCH.64 URZ, [UR4+0x168], UR6 ;  /* 0x0001680604ff75b2 */ /* 0x0006620008000100 */
[----:B------:R-:W-:Y:S01]  /*0a80*/  NOP ;  /* 0x0000000000007918 */ /* 0x000fe20000000000 */
.L_x_11:
[----:B------:R-:W2:Y:S01]  /*0a90*/  SHFL.IDX PT, R0, R88, RZ, 0x1f ;  /* 0x00001fff58007589 */ /* 0x000ea200000e0000 */
[----:B------:R-:W-:Y:S01]  /*0aa0*/  NOP ;  /* 0x0000000000007918 */ /* 0x000fe20000000000 */
[----:B--2---:R-:W-:-:S13]  /*0ab0*/  ISETP.NE.AND P0, PT, R0, 0x3, PT ;  /* 0x000000030000780c */ /* 0x004fda0003f05270 */
[----:B------:R-:W-:Y:S05]  /*0ac0*/  @P0 BRA `(.L_x_12) ;  /* 0x0000000000300947 */ /* 0x000fea0003800000 */
[----:B------:R-:W2:Y:S01]  /*0ad0*/  S2UR UR5, SR_CgaCtaId ;  /* 0x00000000000579c3 */ /* 0x000ea20000008800 */
[----:B---3--:R-:W-:Y:S01]  /*0ae0*/  UMOV UR4, 0x400 ;  /* 0x0000040000047882 */ /* 0x008fe20000000000 */
[----:B------:R-:W-:Y:S01]  /*0af0*/  UMOV UR6, 0x20 ;  /* 0x0000002000067882 */ /* 0x000fe20000000000 */
[----:B------:R-:W-:Y:S01]  /*0b00*/  ELECT P0, URZ, PT ;  /* 0x0000000000ff782f */ /* 0x000fe20003800000 */
[----:B------:R-:W-:-:S04]  /*0b10*/  UIADD3 UR6, UPT, UPT, -UR6, 0x100000, URZ ;  /* 0x0010000006067890 */ /* 0x000fc8000fffe1ff */
[----:B------:R-:W-:Y:S02]  /*0b20*/  USHF.L.U32 UR7, UR6, 0xb, URZ ;  /* 0x0000000b06077899 */ /* 0x000fe400080006ff */
[----:B------:R-:W-:Y:S02]  /*0b30*/  USHF.L.U32 UR6, UR6, 0x1, URZ ;  /* 0x0000000106067899 */ /* 0x000fe400080006ff */
[----:B--2---:R-:W-:Y:S01]  /*0b40*/  ULEA UR4, UR5, UR4, 0x18 ;  /* 0x0000000405047291 */ /* 0x004fe2000f8ec0ff */
[----:B------:R-:W2:Y:S11]  /*0b50*/  FENCE.VIEW.ASYNC.S ;  /* 0x00000000000073c6 */ /* 0x000eb60000000000 */
[----:B--2---:R2:W3:Y:S01]  /*0b60*/  SYNCS.EXCH.64 URZ, [UR4+0x170], UR6 ;  /* 0x0001700604ff75b2 */ /* 0x0044e20008000100 */
[----:B------:R2:W1:Y:S01]  /*0b70*/  SYNCS.EXCH.64 URZ, [UR4+0x178], UR6 ;  /* 0x0001780604ff75b2 */ /* 0x0004620008000100 */
[----:B------:R-:W-:Y:S01]  /*0b80*/  NOP ;  /* 0x0000000000007918 */ /* 0x000fe20000000000 */
.L_x_12:
[----:B------:R-:W4:Y:S01]  /*0b90*/  SHFL.IDX PT, R0, R88, RZ, 0x1f ;  /* 0x00001fff58007589 */ /* 0x000f2200000e0000 */
[----:B------:R-:W-:Y:S01]  /*0ba0*/  NOP ;  /* 0x0000000000007918 */ /* 0x000fe20000000000 */
[----:B----4-:R-:W-:-:S13]  /*0bb0*/  ISETP.NE.AND P0, PT, R0, 0x4, PT ;  /* 0x000000040000780c */ /* 0x010fda0003f05270 */
[----:B------:R-:W-:Y:S05]  /*0bc0*/  @P0 BRA `(.L_x_13) ;  /* 0x0000000000440947 */ /* 0x000fea0003800000 */
[----:B------:R-:W4:Y:S01]  /*0bd0*/  S2UR UR5, SR_CgaCtaId ;  /* 0x00000000000579c3 */ /* 0x000f220000008800 */
[----:B--23--:R-:W-:Y:S01]  /*0be0*/  UMOV UR4, 0x1e0 ;  /* 0x000001e000047882 */ /* 0x00cfe20000000000 */
[----:B------:R-:W-:Y:S01]  /*0bf0*/  UMOV UR6, 0x400 ;  /* 0x0000040000067882 */ /* 0x000fe20000000000 */
[----:B------:R-:W-:Y:S01]  /*0c00*/  USEL UR4, UR4, 0x1a0, UP3 ;  /* 0x000001a004047887 */ /* 0x000fe20009800000 */
[----:B------:R-:W-:Y:S01]  /*0c10*/  UMOV UR8, 0x1 ;  /* 0x0000000100087882 */ /* 0x000fe20000000000 */
[----:B------:R-:W-:Y:S01]  /*0c20*/  ELECT P0, URZ, PT ;  /* 0x0000000000ff782f */ /* 0x000fe20003800000 */
[----:B------:R-:W-:-:S04]  /*0c30*/  UIADD3 UR8, UPT, UPT, -UR8, 0x100000, URZ ;  /* 0x0010000008087890 */ /* 0x000fc8000fffe1ff */
[----:B------:R-:W-:Y:S02]  /*0c40*/  USHF.L.U32 UR9, UR8, 0xb, URZ ;  /* 0x0000000b08097899 */ /* 0x000fe400080006ff */
[----:B------:R-:W-:Y:S02]  /*0c50*/  USHF.L.U32 UR8, UR8, 0x1, URZ ;  /* 0x0000000108087899 */ /* 0x000fe400080006ff */
[----:B----4-:R-:W-:Y:S02]  /*0c60*/  ULEA UR6, UR5, UR6, 0x18 ;  /* 0x0000000605067291 */ /* 0x010fe4000f8ec0ff */
[----:B------:R-:W-:-:S04]  /*0c70*/  UIADD3 UR4, UPT, UPT, -UR4, 0x100000, URZ ;  /* 0x0010000004047890 */ /* 0x000fc8000fffe1ff */
[----:B------:R-:W-:Y:S02]  /*0c80*/  USHF.L.U32 UR5, UR4, 0xb, URZ ;  /* 0x0000000b04057899 */ /* 0x000fe400080006ff */
[----:B------:R-:W-:Y:S01]  /*0c90*/  USHF.L.U32 UR4, UR4, 0x1, URZ ;  /* 0x0000000104047899 */ /* 0x000fe200080006ff */
[----:B------:R-:W2:Y:S03]  /*0ca0*/  FENCE.VIEW.ASYNC.S ;  /* 0x00000000000073c6 */ /* 0x000ea60000000000 */
[----:B--2---:R4:W2:Y:S08]  /*0cb0*/  SYNCS.EXCH.64 URZ, [UR6+0x180], UR8 ;  /* 0x0001800806ff75b2 */ /* 0x0048b00008000100 */
[----:B------:R4:W3:Y:S02]  /*0cc0*/  SYNCS.EXCH.64 URZ, [UR6+0x188], UR4 ;  /* 0x0001880406ff75b2 */ /* 0x0008e40008000100 */
[----:B----4-:R-:W-:Y:S01]  /*0cd0*/  NOP ;  /* 0x0000000000007918 */ /* 0x010fe20000000000 */
.L_x_13:
[----:B------:R-:W4:Y:S01]  /*0ce0*/  SHFL.IDX PT, R0, R88, RZ, 0x1f ;  /* 0x00001fff58007589 */ /* 0x000f2200000e0000 */
[----:B------:R-:W-:Y:S01]  /*0cf0*/  ISETP.NE.OR P1, PT, RZ, UR18, !P1 ;  /* 0x00000012ff007c0c */ /* 0x000fe2000cf25670 */
[----:B------:R-:W-:Y:S01]  /*0d00*/  NOP ;  /* 0x0000000000007918 */ /* 0x000fe20000000000 */
[----:B----4-:R-:W-:-:S13]  /*0d10*/  ISETP.NE.AND P0, PT, R0, 0x5, PT ;  /* 0x000000050000780c */ /* 0x010fda0003f05270 */
[----:B------:R-:W-:Y:S05]  /*0d20*/  @P0 BRA `(.L_x_14) ;  /* 0x0000000000480947 */ /* 0x000fea0003800000 */
[----:B------:R-:W4:Y:S01]  /*0d30*/  S2UR UR5, SR_CgaCtaId ;  /* 0x00000000000579c3 */ /* 0x000f220000008800 */
[----:B--23--:R-:W-:Y:S01]  /*0d40*/  UMOV UR4, 0x400 ;  /* 0x0000040000047882 */ /* 0x00cfe20000000000 */
        /* <DEDUP_REMOVED lines=9> */
[----:B----4-:R-:W-:Y:S01]  /*0de0*/  ULEA UR4, UR5, UR4, 0x18 ;  /* 0x0000000405047291 */ /* 0x010fe2000f8ec0ff */
[----:B------:R-:W2:Y:S11]  /*0df0*/  FENCE.VIEW.ASYNC.S ;  /* 0x00000000000073c6 */ /* 0x000eb60000000000 */
[----:B--2---:R4:W2:Y:S01]  /*0e00*/  SYNCS.EXCH.64 URZ, [UR4+0x190], UR6 ;  /* 0x0001900604ff75b2 */ /* 0x0048a20008000100 */
[----:B------:R4:W3:Y:S01]  /*0e10*/  SYNCS.EXCH.64 URZ, [UR4+0x1a0], UR8 ;  /* 0x0001a00804ff75b2 */ /* 0x0008e20008000100 */
[----:B------:R4:W1:Y:S01]  /*0e20*/  SYNCS.EXCH.64 URZ, [UR4+0x198], UR6 ;  /* 0x0001980604ff75b2 */ /* 0x0008620008000100 */
[----:B------:R4:W1:Y:S02]  /*0e30*/  SYNCS.EXCH.64 URZ, [UR4+0x1a8], UR8 ;  /* 0x0001a80804ff75b2 */ /* 0x0008640008000100 */
[----:B----4-:R-:W-:Y:S01]  /*0e40*/  NOP ;  /* 0x0000000000007918 */ /* 0x010fe20000000000 */
.L_x_14:
[----:B--23--:R-:W2:Y:S01]  /*0e50*/  S2UR UR7, SR_CgaCtaId ;  /* 0x00000000000779c3 */ /* 0x00cea20000008800 */
[----:B------:R-:W-:Y:S01]  /*0e60*/  VOTEU.ALL UP0, P1 ;  /* 0x0000000000ff7886 */ /* 0x000fe20000800000 */
[----:B------:R-:W-:Y:S01]  /*0e70*/  UMOV UR4, 0x20 ;  /* 0x0000002000047882 */ /* 0x000fe20000000000 */
[----:B------:R-:W-:Y:S01]  /*0e80*/  NOP ;  /* 0x0000000000007918 */ /* 0x000fe20000000000 */
[----:B-1----:R-:W-:Y:S01]  /*0e90*/  LOP3.LUT R3, R96, 0x1f, RZ, 0xc0, !PT ;  /* 0x0000001f60037812 */ /* 0x002fe200078ec0ff */
[----:B------:R-:W-:Y:S01]  /*0ea0*/  UISETP.NE.AND UP4, UPT, UR18, URZ, UPT ;  /* 0x000000ff1200728c */ /* 0x000fe2000bf85270 */
[----:B------:R-:W-:Y:S01]  /*0eb0*/  @!UP0 UMOV UR6, 0x400 ;  /* 0x0000040000068882 */ /* 0x000fe20000000000 */
[----:B------:R-:W-:-:S04]  /*0ec0*/  @!UP0 UIADD3 UR4, UPT, UPT, -UR4, 0x100000, URZ ;  /* 0x0010000004048890 */ /* 0x000fc8000fffe1ff */
[----:B------:R-:W-:Y:S02]  /*0ed0*/  @!UP0 USHF.L.U32 UR5, UR4, 0xb, URZ ;  /* 0x0000000b04058899 */ /* 0x000fe400080006ff */
[----:B------:R-:W-:Y:S02]  /*0ee0*/  @!UP0 USHF.L.U32 UR4, UR4, 0x1, URZ ;  /* 0x0000000104048899 */ /* 0x000fe400080006ff */
[----:B--2---:R-:W-:Y:S01]  /*0ef0*/  @!UP0 ULEA UR6, UR7, UR6, 0x18 ;  /* 0x0000000607068291 */ /* 0x004fe2000f8ec0ff */
[----:B------:R-:W1:Y:S01]  /*0f00*/  LDCU UR7, c[0x0][0x36c] ;  /* 0x00006d80ff0777ac */ /* 0x000e620008000800 */
[----:B------:R-:W-:Y:S01]  /*0f10*/  VOTEU.ALL UP0, P1 ;  /* 0x0000000000ff7886 */ /* 0x000fe20000800000 */
[----:B------:R-:W2:Y:S09]  /*0f20*/  FENCE.VIEW.ASYNC.S ;  /* 0x00000000000073c6 */ /* 0x000eb20000000000 */
[----:B--2---:R2:W3:Y:S01]  /*0f30*/  @!UP0 SYNCS.EXCH.64 URZ, [UR6+0x1b0], UR4 ;  /* 0x0001b00406ff85b2 */ /* 0x0044e20008000100 */
[----:B-1----:R-:W-:-:S09]  /*0f40*/  UISETP.EQ.U32.AND UP6, UPT, UR7, 0x1, UPT ;  /* 0x000000010700788c */ /* 0x002fd2000bfc2070 */
[----:B--2---:R-:W-:Y:S05]  /*0f50*/  BRA.U !UP6, `(.L_x_15) ;  /* 0x000000010e087547 */ /* 0x004fea000b800000 */
[----:B---3--:R-:W-:Y:S01]  /*0f60*/  UCGABAR_ARV ;  /* 0x00000000000079c7 */ /* 0x008fe20008000000 */
[----:B------:R-:W-:Y:S05]  /*0f70*/  BRA `(.L_x_16) ;  /* 0x0000000000047947 */ /* 0x000fea0003800000 */
.L_x_15:
[----:B---3--:R-:W-:Y:S01]  /*0f80*/  NOP ;  /* 0x0000000000007918 */ /* 0x008fe20000000000 */
.L_x_16:
[----:B------:R-:W1:Y:S01]  /*0f90*/  S2UR UR20, SR_CTAID.X ;  /* 0x00000000001479c3 */ /* 0x000e620000002500 */
[----:B------:R-:W-:-:S05]  /*0fa0*/  CS2R.32 R94, SR_CgaSize ;  /* 0x00000000005e7805 */ /* 0x000fca0000008a00 */
[----:B------:R-:W-:-:S05]  /*0fb0*/  IMAD R94, R94, -0xa0, RZ ;  /* 0xffffff605e5e7824 */ /* 0x000fca00078e02ff */
[----:B------:R-:W-:-:S14]  /*0fc0*/  R2UR UR5, R94 ;  /* 0x000000005e0572ca */ /* 0x000fdc00000e0000 */
[----:B------:R-:W2:Y:S01]  /*0fd0*/  LDCU UR5, c[0x0][UR5+0x2b0] ;  /* 0x00005600050577ac */ /* 0x000ea20008000800 */
[----:B------:R-:W-:-:S05]  /*0fe0*/  CS2R.32 R94, SR_CgaSize ;  /* 0x00000000005e7805 */ /* 0x000fca0000008a00 */
[----:B------:R-:W-:-:S05]  /*0ff0*/  IMAD R94, R94, -0xa0, RZ ;  /* 0xffffff605e5e7824 */ /* 0x000fca00078e02ff */
[----:B------:R-:W-:-:S14]  /*1000*/  R2UR UR4, R94 ;  /* 0x000000005e0472ca */ /* 0x000fdc00000e0000 */
[----:B------:R-:W3:Y:S01]  /*1010*/  LDCU UR4, c[0x0][UR4+0x2b4] ;  /* 0x00005680040477ac */ /* 0x000ee20008000800 */
[----:B------:R-:W4:Y:S01]  /*1020*/  S2UR UR28, SR_CTAID.Y ;  /* 0x00000000001c79c3 */ /* 0x000f220000002600 */
[----:B------:R-:W-:-:S05]  /*1030*/  CS2R.32 R94, SR_CgaSize ;  /* 0x00000000005e7805 */ /* 0x000fca0000008a00 */
[----:B------:R-:W-:-:S05]  /*1040*/  IMAD R94, R94, -0xa0, RZ ;  /* 0xffffff605e5e7824 */ /* 0x000fca00078e02ff */
[----:B------:R-:W-:-:S14]  /*1050*/  R2UR UR7, R94 ;  /* 0x000000005e0772ca */ /* 0x000fdc00000e0000 */
[----:B------:R-:W3:Y:S01]  /*1060*/  LDCU UR7, c[0x0][UR7+0x2a0] ;  /* 0x00005400070777ac */ /* 0x000ee20008000800 */
[----:B------:R-:W-:-:S05]  /*1070*/  CS2R.32 R94, SR_CgaSize ;  /* 0x00000000005e7805 */ /* 0x000fca0000008a00 */
[----:B------:R-:W-:-:S05]  /*1080*/  IMAD R94, R94, -0xa0, RZ ;  /* 0xffffff605e5e7824 */ /* 0x000fca00078e02ff */
[----:B------:R-:W-:-:S14]  /*1090*/  R2UR UR8, R94 ;  /* 0x000000005e0872ca */ /* 0x000fdc00000e0000 */
[----:B------:R-:W3:Y:S01]  /*10a0*/  LDCU UR8, c[0x0][UR8+0x2a4] ;  /* 0x00005480080877ac */ /* 0x000ee20008000800 */
[----:B------:R-:W3:Y:S01]  /*10b0*/  LDCU UR19, c[0x0][0xb24] ;  /* 0x00016480ff1377ac */ /* 0x000ee20008000800 */
[----:B------:R-:W3:Y:S01]  /*10c0*/  LDCU UR39, c[0x0][0xb24] ;  /* 0x00016480ff2777ac */ /* 0x000ee20008000800 */
[----:B-1----:R-:W-:Y:S01]  /*10d0*/  I2FP.F32.U32 R2, UR20 ;  /* 0x0000001400027c45 */ /* 0x002fe20008201000 */
[----:B------:R-:W1:Y:S04]  /*10e0*/  LDCU UR23, c[0x0][0xb30] ;  /* 0x00016600ff1777ac */ /* 0x000e680008000800 */
[----:B--2---:R-:W-:Y:S01]  /*10f0*/  FMUL R2, R2, UR5 ;  /* 0x0000000502027c20 */ /* 0x004fe20008400000 */
[----:B----4-:R-:W-:-:S05]  /*1100*/  I2FP.F32.U32 R0, UR28 ;  /* 0x0000001c00007c45 */ /* 0x010fca0008201000 */
[----:B------:R-:W2:Y:S01]  /*1110*/  F2I.U32.TRUNC.NTZ R2, R2 ;  /* 0x0000000200027305 */ /* 0x000ea2000020f000 */
[----:B---3--:R-:W-:-:S07]  /*1120*/  FMUL R0, R0, UR4 ;  /* 0x0000000400007c20 */ /* 0x008fce0008400000 */
[----:B------:R-:W3:Y:S01]  /*1130*/  F2I.U32.TRUNC.NTZ R0, R0 ;  /* 0x0000000000007305 */ /* 0x000ee2000020f000 */
[----:B--2---:R-:W-:Y:S02]  /*1140*/  R2UR UR4, R2 ;  /* 0x00000000020472ca */ /* 0x004fe400000e0000 */
[----:B------:R-:W-:Y:S02]  /*1150*/  PRMT R2, RZ, 0x7610, R2 ;  /* 0x00007610ff027816 */ /* 0x000fe40000000002 */
[----:B---3--:R-:W-:Y:S02]  /*1160*/  R2UR UR6, R0 ;  /* 0x00000000000672ca */ /* 0x008fe400000e0000 */
[----:B------:R-:W-:-:S07]  /*1170*/  PRMT R0, RZ, 0x7610, R0 ;  /* 0x00007610ff007816 */ /* 0x000fce0000000000 */
[----:B------:R-:W-:-:S04]  /*1180*/  UIADD3 UR5, UPT, UPT, -UR4, URZ, URZ ;  /* 0x000000ff04057290 */ /* 0x000fc8000fffe1ff */
[----:B------:R-:W-:Y:S02]  /*1190*/  UIMAD UR5, UR7, UR5, UR20 ;  /* 0x00000005070572a4 */ /* 0x000fe4000f8e0214 */
[----:B------:R-:W-:-:S04]  /*11a0*/  UIADD3 UR4, UPT, UPT, -UR6, URZ, URZ ;  /* 0x000000ff06047290 */ /* 0x000fc8000fffe1ff */
[----:B------:R-:W-:Y:S01]  /*11b0*/  IMAD.U32 R94, RZ, RZ, UR5 ;  /* 0x00000005ff5e7e24 */ /* 0x000fe2000f8e00ff */
[----:B------:R-:W-:-:S06]  /*11c0*/  UIMAD UR4, UR8, UR4, UR28 ;  /* 0x00000004080472a4 */ /* 0x000fcc000f8e021c */
[----:B------:R-:W-:Y:S01]  /*11d0*/  IMAD.U32 R93, RZ, RZ, UR4 ;  /* 0x00000004ff5d7e24 */ /* 0x000fe2000f8e00ff */
[----:B-1----:R-:W-:Y:S06]  /*11e0*/  BRA.U UP4, `(.L_x_17) ;  /* 0x0000000104307547 */ /* 0x002fec000b800000 */
[----:B------:R-:W-:Y:S01]  /*11f0*/  R2UR UR5, R93 ;  /* 0x000000005d0572ca */ /* 0x000fe200000e0000 */
[----:B------:R-:W-:Y:S01]  /*1200*/  UMOV UR7, 0x3 ;  /* 0x0000000300077882 */ /* 0x000fe20000000000 */
[----:B------:R-:W-:-:S11]  /*1210*/  R2UR UR4, R94 ;  /* 0x000000005e0472ca */ /* 0x000fd600000e0000 */
[----:B------:R-:W-:-:S04]  /*1220*/  UISETP.NE.AND UP0, UPT, UR5, URZ, UPT ;  /* 0x000000ff0500728c */ /* 0x000fc8000bf05270 */
[----:B------:R-:W-:Y:S02]  /*1230*/  UISETP.LT.U32.OR UP0, UPT, UR4, 0x2, !UP0 ;  /* 0x000000020400788c */ /* 0x000fe4000c701470 */
[----:B------:R-:W-:Y:S02]  /*1240*/  ULOP3.LUT UR4, UR4, 0xfffffffe, URZ, 0xc0, !UPT ;  /* 0xfffffffe04047892 */ /* 0x000fe4000f8ec0ff */
[----:B------:R-:W-:Y:S02]  /*1250*/  USEL UR6, URZ, 0x1, !UP0 ;  /* 0x00000001ff067887 */ /* 0x000fe4000c000000 */
[----:B------:R-:W-:Y:S02]  /*1260*/  USEL UR5, URZ, 0x2, !UP0 ;  /* 0x00000002ff057887 */ /* 0x000fe4000c000000 */
[----:B------:R-:W-:Y:S02]  /*1270*/  USHF.L.U32 UR4, UR7, UR4, URZ ;  /* 0x0000000407047299 */ /* 0x000fe400080006ff */
[----:B------:R-:W-:-:S04]  /*1280*/  UIADD3 UR5, UPT, UPT, UR6, UR5, URZ ;  /* 0x0000000506057290 */ /* 0x000fc8000fffe0ff */
[----:B------:R-:W-:Y:S02]  /*1290*/  IMAD.U32 R0, RZ, RZ, UR4 ;  /* 0x00000004ff007e24 */ /* 0x000fe4000f8e00ff */
[----:B------:R-:W-:-:S07]  /*12a0*/  IMAD.U32 R2, RZ, RZ, UR5 ;  /* 0x00000005ff027e24 */ /* 0x000fce000f8e00ff */
.L_x_17:
[----:B------:R-:W1:Y:S01]  /*12b0*/  S2UR UR53, SR_CTAID.Z ;  /* 0x00000000003579c3 */ /* 0x000e620000002700 */
[----:B------:R-:W-:Y:S01]  /*12c0*/  UISETP.GE.AND UP0, UPT, UR19, 0x1, UPT ;  /* 0x000000011300788c */ /* 0x000fe2000bf06270 */
[----:B------:R-:W-:-:S08]  /*12d0*/  UMOV UR52, UR20 ;  /* 0x0000001400347c82 */ /* 0x000fd00008000000 */
[----:B------:R-:W-:Y:S05]  /*12e0*/  BRA.U !UP0, `(.L_x_18) ;  /* 0x0000000108d47547 */ /* 0x000fea000b800000 */
[----:B------:R-:W2:Y:S01]  /*12f0*/  LDCU.128 UR12, c[0x0][0xb10] ;  /* 0x00016200ff0c77ac */ /* 0x000ea20008000c00 */
[----:B------:R-:W3:Y:S01]  /*1300*/  LDCU UR21, c[0x0][0xb0c] ;  /* 0x00016180ff1577ac */ /* 0x000ee20008000800 */
[----:B------:R-:W4:Y:S01]  /*1310*/  LDCU UR6, c[0x0][0x370] ;  /* 0x00006e00ff0677ac */ /* 0x000f220008000800 */
[----:B------:R-:W1:Y:S01]  /*1320*/  LDCU UR7, c[0x0][0x374] ;  /* 0x00006e80ff0777ac */ /* 0x000e620008000800 */
[----:B------:R-:W1:Y:S01]  /*1330*/  LDCU UR22, c[0x0][0xb20] ;  /* 0x00016400ff1677ac */ /* 0x000e620008000800 */
[----:B--2---:R-:W-:Y:S02]  /*1340*/  UIMAD.WIDE.U32 UR4, UR20, UR12, URZ ;  /* 0x0000000c140472a5 */ /* 0x004fe4000f8e00ff */
[----:B---3--:R-:W-:Y:S01]  /*1350*/  UISETP.NE.AND UP0, UPT, UR21, 0x1, UPT ;  /* 0x000000011500788c */ /* 0x008fe2000bf05270 */
[----:B------:R-:W2:Y:S01]  /*1360*/  LDCU.64 UR8, c[0x0][0xb28] ;  /* 0x00016500ff0877ac */ /* 0x000ea20008000a00 */
[----:B----4-:R-:W-:-:S03]  /*1370*/  UIMAD.WIDE.U32 UR10, UR6, UR12, URZ ;  /* 0x0000000c060a72a5 */ /* 0x010fc6000f8e00ff */
[----:B------:R-:W-:Y:S01]  /*1380*/  UMOV UR4, UR5 ;  /* 0x0000000500047c82 */ /* 0x000fe20008000000 */
[----:B------:R-:W-:Y:S02]  /*1390*/  UISETP.NE.AND UP2, UPT, UR19, 0x1, UPT ;  /* 0x000000011300788c */ /* 0x000fe4000bf45270 */
[----:B------:R-:W-:Y:S01]  /*13a0*/  USHF.R.U32.HI UR4, URZ, UR13, UR4 ;  /* 0x0000000dff047299 */ /* 0x000fe20008011604 */
[----:B------:R-:W-:Y:S01]  /*13b0*/  UMOV UR10, UR11 ;  /* 0x0000000b000a7c82 */ /* 0x000fe20008000000 */
[----:B------:R-:W-:Y:S02]  /*13c0*/  UIMAD.WIDE.U32 UR16, UR28, UR15, URZ ;  /* 0x0000000f1c1072a5 */ /* 0x000fe4000f8e00ff */
[----:B------:R-:W-:Y:S02]  /*13d0*/  USEL UR5, UR20, UR4, !UP0 ;  /* 0x0000000414057287 */ /* 0x000fe4000c000000 */
[----:B------:R-:W-:Y:S02]  /*13e0*/  @UP0 USHF.R.U32.HI UR6, URZ, UR13, UR10 ;  /* 0x0000000dff060299 */ /* 0x000fe4000801160a */
[----:B------:R-:W-:-:S02]  /*13f0*/  UISETP.NE.AND UP0, UPT, UR14, 0x1, UPT ;  /* 0x000000010e00788c */ /* 0x000fc4000bf05270 */
[----:B-1----:R-:W-:Y:S02]  /*1400*/  UIMAD.WIDE.U32 UR10, UR7, UR15, URZ ;  /* 0x0000000f070a72a5 */ /* 0x002fe4000f8e00ff */
[----:B--2---:R-:W-:Y:S01]  /*1410*/  UIMAD.WIDE.U32 UR12, UR6, UR8, URZ ;  /* 0x00000008060c72a5 */ /* 0x004fe2000f8e00ff */
[----:B------:R-:W-:Y:S01]  /*1420*/  UMOV UR4, UR17 ;  /* 0x0000001100047c82 */ /* 0x000fe20008000000 */
[----:B------:R-:W-:-:S03]  /*1430*/  UIADD3 UR52, UPT, UPT, -UR5, URZ, URZ ;  /* 0x000000ff05347290 */ /* 0x000fc6000fffe1ff */
[----:B------:R-:W-:Y:S01]  /*1440*/  UMOV UR10, UR11 ;  /* 0x0000000b000a7c82 */ /* 0x000fe20008000000 */
[----:B------:R-:W-:Y:S02]  /*1450*/  USHF.R.U32.HI UR4, URZ, UR22, UR4 ;  /* 0x00000016ff047299 */ /* 0x000fe40008011604 */
[----:B------:R-:W-:Y:S01]  /*1460*/  @UP0 USHF.R.U32.HI UR7, URZ, UR22, UR10 ;  /* 0x00000016ff070299 */ /* 0x000fe2000801160a */
[----:B------:R-:W-:Y:S01]  /*1470*/  UMOV UR12, UR13 ;  /* 0x0000000d000c7c82 */ /* 0x000fe20008000000 */
[----:B------:R-:W-:Y:S02]  /*1480*/  USEL UR4, UR28, UR4, !UP0 ;  /* 0x000000041c047287 */ /* 0x000fe4000c000000 */
[----:B------:R-:W-:Y:S02]  /*1490*/  UIMAD.WIDE.U32 UR10, UR7, UR8, URZ ;  /* 0x00000008070a72a5 */ /* 0x000fe4000f8e00ff */
[----:B------:R-:W-:Y:S02]  /*14a0*/  @UP2 USHF.R.U32.HI UR6, URZ, UR9, UR12 ;  /* 0x00000009ff062299 */ /* 0x000fe4000801160c */
[----:B------:R-:W-:-:S02]  /*14b0*/  UIMAD.WIDE.U32 UR12, UR4, UR8, URZ ;  /* 0x00000008040c72a5 */ /* 0x000fc4000f8e00ff */
[----:B------:R-:W-:Y:S01]  /*14c0*/  UIMAD UR52, UR21, UR52, UR20 ;  /* 0x00000034153472a4 */ /* 0x000fe2000f8e0214 */
[----:B------:R-:W-:Y:S02]  /*14d0*/  UMOV UR10, UR11 ;  /* 0x0000000b000a7c82 */ /* 0x000fe40008000000 */
[----:B------:R-:W-:Y:S02]  /*14e0*/  @UP2 USHF.R.U32.HI UR7, URZ, UR9, UR10 ;  /* 0x00000009ff072299 */ /* 0x000fe4000801160a */
[----:B------:R-:W-:Y:S02]  /*14f0*/  UIMAD UR10, UR6, UR19, URZ ;  /* 0x00000013060a72a4 */ /* 0x000fe4000f8e02ff */
[----:B------:R-:W-:-:S04]  /*1500*/  UIMAD UR7, UR7, UR19, URZ ;  /* 0x00000013070772a4 */ /* 0x000fc8000f8e02ff */
[----:B------:R-:W-:-:S03]  /*1510*/  UISETP.GE.AND UP0, UPT, UR4, UR7, UPT ;  /* 0x000000070400728c */ /* 0x000fc6000bf06270 */
[----:B------:R-:W-:Y:S01]  /*1520*/  UMOV UR7, UR13 ;  /* 0x0000000d00077c82 */ /* 0x000fe20008000000 */
[----:B------:R-:W-:Y:S02]  /*1530*/  UISETP.GE.OR UP0, UPT, UR5, UR10, UP0 ;  /* 0x0000000a0500728c */ /* 0x000fe40008706670 */
[----:B------:R-:W-:Y:S02]  /*1540*/  UIMAD.WIDE.U32 UR10, UR5, UR8, URZ ;  /* 0x00000008050a72a5 */ /* 0x000fe4000f8e00ff */
[----:B------:R-:W-:Y:S02]  /*1550*/  USHF.R.U32.HI UR7, URZ, UR9, UR7 ;  /* 0x00000009ff077299 */ /* 0x000fe40008011607 */
[----:B------:R-:W-:Y:S02]  /*1560*/  UIADD3 UR10, UPT, UPT, -UR4, URZ, URZ ;  /* 0x000000ff040a7290 */ /* 0x000fe4000fffe1ff */
[----:B------:R-:W-:Y:S02]  /*1570*/  USEL UR7, UR4, UR7, !UP2 ;  /* 0x0000000704077287 */ /* 0x000fe4000d000000 */
[----:B------:R-:W-:Y:S01]  /*1580*/  UIMAD UR10, UR14, UR10, UR28 ;  /* 0x0000000a0e0a72a4 */ /* 0x000fe2000f8e021c */
[----:B------:R-:W-:-:S02]  /*1590*/  @!UP0 UMOV UR8, UR11 ;  /* 0x0000000b00088c82 */ /* 0x000fc40008000000 */
[----:B------:R-:W-:Y:S02]  /*15a0*/  @!UP0 USHF.R.U32.HI UR8, URZ, UR9, UR8 ;  /* 0x00000009ff088299 */ /* 0x000fe40008011608 */
[----:B------:R-:W-:Y:S02]  /*15b0*/  UIADD3 UR9, UPT, UPT, -UR7, URZ, URZ ;  /* 0x000000ff07097290 */ /* 0x000fe4000fffe1ff */
[----:B------:R-:W-:Y:S02]  /*15c0*/  @!UP0 USEL UR8, UR5, UR8, !UP2 ;  /* 0x0000000805088287 */ /* 0x000fe4000d000000 */
[----:B------:R-:W-:Y:S02]  /*15d0*/  UIMAD UR9, UR19, UR9, UR4 ;  /* 0x00000009130972a4 */ /* 0x000fe4000f8e0204 */
[----:B------:R-:W-:Y:S02]  /*15e0*/  @!UP0 UIADD3 UR7, UPT, UPT, UR7, -UR8, URZ ;  /* 0x8000000807078290 */ /* 0x000fe4000fffe0ff */
[----:B------:R-:W-:-:S02]  /*15f0*/  @!UP0 UIMAD UR6, UR9, UR6, UR8 ;  /* 0x00000006090682a4 */ /* 0x000fc4000f8e0208 */
[----:B------:R-:W-:-:S04]  /*1600*/  @!UP0 UIMAD UR4, UR7, UR19, UR5 ;  /* 0x00000013070482a4 */ /* 0x000fc8000f8e0205 */
[----:B------:R-:W-:Y:S01]  /*1610*/  UIMAD UR28, UR4, UR14, UR10 ;  /* 0x0000000e041c72a4 */ /* 0x000fe2000f8e020a */
[----:B------:R-:W-:Y:S02]  /*1620*/  @!UP0 UMOV UR5, UR6 ;  /* 0x0000000600058c82 */ /* 0x000fe40008000000 */
[----:B------:R-:W-:-:S12]  /*1630*/  UIMAD UR52, UR5, UR21, UR52 ;  /* 0x00000015053472a4 */ /* 0x000fd8000f8e0234 */
.L_x_18:
[----:B------:R-:W-:-:S09]  /*1640*/  UISETP.NE.AND UP0, UPT, UR23, 0x1, UPT ;  /* 0x000000011700788c */ /* 0x000fd2000bf05270 */
[----:B------:R-:W-:Y:S05]  /*1650*/  BRA.U UP0, `(.L_x_19) ;  /* 0x0000000100407547 */ /* 0x000fea000b800000 */
[----:B------:R-:W2:Y:S01]  /*1660*/  LDCU.128 UR8, c[0x0][0xb10] ;  /* 0x00016200ff0877ac */ /* 0x000ea20008000c00 */
[----:B------:R-:W3:Y:S01]  /*1670*/  LDCU UR12, c[0x0][0xb0c] ;  /* 0x00016180ff0c77ac */ /* 0x000ee20008000800 */
[----:B------:R-:W4:Y:S01]  /*1680*/  LDCU UR13, c[0x0][0xb20] ;  /* 0x00016400ff0d77ac */ /* 0x000f220008000800 */
[----:B--2---:R-:W-:Y:S02]  /*1690*/  UIMAD.WIDE.U32 UR4, UR52, UR8, URZ ;  /* 0x00000008340472a5 */ /* 0x004fe4000f8e00ff */
[----:B------:R-:W-:Y:S02]  /*16a0*/  UIMAD.WIDE.U32 UR6, UR28, UR11, URZ ;  /* 0x0000000b1c0672a5 */ /* 0x000fe4000f8e00ff */
[----:B---3--:R-:W-:Y:S02]  /*16b0*/  UISETP.NE.AND UP0, UPT, UR12, 0x1, UPT ;  /* 0x000000010c00788c */ /* 0x008fe4000bf05270 */
[----:B------:R-:W-:-:S03]  /*16c0*/  USHF.R.U32.HI UR5, URZ, UR9, UR5 ;  /* 0x00000009ff057299 */ /* 0x000fc60008011605 */
[----:B------:R-:W-:Y:S01]  /*16d0*/  UMOV UR4, UR7 ;  /* 0x0000000700047c82 */ /* 0x000fe20008000000 */
[----:B------:R-:W-:Y:S02]  /*16e0*/  USEL UR5, UR52, UR5, !UP0 ;  /* 0x0000000534057287 */ /* 0x000fe4000c000000 */
[----:B------:R-:W-:Y:S02]  /*16f0*/  UISETP.NE.AND UP0, UPT, UR10, 0x1, UPT ;  /* 0x000000010a00788c */ /* 0x000fe4000bf05270 */
[----:B----4-:R-:W-:-:S04]  /*1700*/  USHF.R.U32.HI UR4, URZ, UR13, UR4 ;  /* 0x0000000dff047299 */ /* 0x010fc80008011604 */
[----:B------:R-:W-:-:S04]  /*1710*/  USEL UR4, UR28, UR4, !UP0 ;  /* 0x000000041c047287 */ /* 0x000fc8000c000000 */
[----:B------:R-:W-:Y:S02]  /*1720*/  UIADD3 UR6, UPT, UPT, -UR4, UR5, URZ ;  /* 0x0000000504067290 */ /* 0x000fe4000fffe1ff */
[----:B------:R-:W-:Y:S02]  /*1730*/  UIADD3 UR4, UPT, UPT, UR4, -UR5, URZ ;  /* 0x8000000504047290 */ /* 0x000fe4000fffe0ff */
[----:B------:R-:W-:Y:S02]  /*1740*/  UIMAD UR28, UR6, UR10, UR28 ;  /* 0x0000000a061c72a4 */ /* 0x000fe4000f8e021c */
[----:B------:R-:W-:-:S12]  /*1750*/  UIMAD UR52, UR4, UR12, UR52 ;  /* 0x0000000c043472a4 */ /* 0x000fd8000f8e0234 */
.L_x_19:
[----:B------:R-:W-:Y:S05]  /*1760*/  BRA.U !UP6, `(.L_x_20) ;  /* 0x000000010e0c7547 */ /* 0x000fea000b800000 */
[----:B------:R-:W-:Y:S01]  /*1770*/  UCGABAR_WAIT ;  /* 0x0000000000007dc7 */ /* 0x000fe20008000000 */
[----:B------:R-:W-:Y:S01]  /*1780*/  CCTL.IVALL ;  /* 0x00000000ff00798f */ /* 0x000fe20002000000 */
[----:B------:R-:W-:Y:S05]  /*1790*/  BRA `(.L_x_21) ;  /* 0x0000000000047947 */ /* 0x000fea0003800000 */
.L_x_20:
[----:B------:R-:W-:Y:S06]  /*17a0*/  BAR.SYNC.DEFER_BLOCKING 0x0 ;  /* 0x0000000000007b1d */ /* 0x000fec0000010000 */
.L_x_21:
[----:B------:R-:W-:Y:S05]  /*17b0*/  BRA.U UP5, `(.L_x_22) ;  /* 0x0000002105647547 */ /* 0x000fea000b800000 */
[----:B------:R-:W2:Y:S01]  /*17c0*/  LDCU UR5, c[0x0][0x388] ;  /* 0x00007100ff0577ac */ /* 0x000ea20008000800 */
[----:B------:R-:W-:Y:S01]  /*17d0*/  PLOP3.LUT P1, PT, PT, PT, UP3, 0x80, 0x8 ;  /* 0x000000000008781c */ /* 0x000fe20003f2f038 */
[----:B------:R-:W-:Y:S01]  /*17e0*/  IMAD.MOV.U32 R2, RZ, RZ, RZ ;  /* 0x000000ffff027224 */ /* 0x000fe200078e00ff */
[----:B------:R-:W-:Y:S01]  /*17f0*/  ISETP.EQ.OR P2, PT, R3, RZ, P3 ;  /* 0x000000ff0300720c */ /* 0x000fe20001f42670 */
[----:B------:R-:W3:Y:S01]  /*1800*/  LDCU UR6, c[0x0][0x38c] ;  /* 0x00007180ff0677ac */ /* 0x000ee20008000800 */
[----:B------:R-:W-:Y:S01]  /*1810*/  PLOP3.LUT P1, PT, P1, PT, PT, 0x8, 0x80 ;  /* 0x000000000080781c */ /* 0x000fe20000f2e170 */
[----:B------:R-:W4:Y:S01]  /*1820*/  LDCU UR48, c[0x0][0x390] ;  /* 0x00007200ff3077ac */ /* 0x000f220008000800 */
[----:B------:R-:W-:Y:S01]  /*1830*/  UISETP.NE.AND UP1, UPT, UR18, URZ, UPT ;  /* 0x000000ff1200728c */ /* 0x000fe2000bf25270 */
[----:B------:R-:W1:Y:S01]  /*1840*/  LDCU UR47, c[0x0][0x370] ;  /* 0x00006e00ff2f77ac */ /* 0x000e620008000800 */
[----:B--2---:R-:W-:Y:S02]  /*1850*/  UIADD3 UR5, UPT, UPT, UR5, 0x1f, URZ ;  /* 0x0000001f05057890 */ /* 0x004fe4000fffe0ff */
[----:B------:R-:W-:-:S02]  /*1860*/  USEL UR33, UR45, 0x2, UP1 ;  /* 0x000000022d217887 */ /* 0x000fc40008800000 */
[----:B------:R-:W-:Y:S01]  /*1870*/  USHF.R.S32.HI UR4, URZ, 0x1f, UR5 ;  /* 0x0000001fff047899 */ /* 0x000fe20008011405 */
[----:B------:R-:W2:Y:S03]  /*1880*/  LDCU.64 UR36, c[0x0][0x348] ;  /* 0x00006900ff2477ac */ /* 0x000ea60008000a00 */
[----:B------:R-:W-:Y:S02]  /*1890*/  ULEA.HI UR4, UR4, UR5, URZ, 0x5 ;  /* 0x0000000504047291 */ /* 0x000fe4000f8f28ff */
[----:B------:R-:W-:Y:S02]  /*18a0*/  USHF.L.U32 UR5, UR20, 0x5, URZ ;  /* 0x0000000514057899 */ /* 0x000fe400080006ff */
[----:B------:R-:W-:Y:S02]  /*18b0*/  USHF.R.S32.HI UR4, URZ, 0x5, UR4 ;  /* 0x00000005ff047899 */ /* 0x000fe40008011404 */
[----:B------:R-:W-:-:S02]  /*18c0*/  ULOP3.LUT UR50, UR5, 0x20, URZ, 0xc0, !UPT ;  /* 0x0000002005327892 */ /* 0x000fc4000f8ec0ff */
[----:B---3--:R-:W-:Y:S02]  /*18d0*/  UIMAD UR4, UR4, UR6, URZ ;  /* 0x00000006040472a4 */ /* 0x008fe4000f8e02ff */
[----:B------:R-:W-:Y:S02]  /*18e0*/  USHF.L.U32 UR51, UR20, 0x7, URZ ;  /* 0x0000000714337899 */ /* 0x000fe400080006ff */
[----:B----4-:R-:W-:Y:S01]  /*18f0*/  UIMAD UR48, UR4, UR48, URZ ;  /* 0x00000030043072a4 */ /* 0x010fe2000f8e02ff */
[----:B------:R-:W3:Y:S03]  /*1900*/  LDCU UR46, c[0x0][0x374] ;  /* 0x00006e80ff2e77ac */ /* 0x000ee60008000800 */
[----:B------:R-:W-:Y:S02]  /*1910*/  UISETP.NE.AND UP2, UPT, UR48, URZ, UPT ;  /* 0x000000ff3000728c */ /* 0x000fe4000bf45270 */
[----:B------:R-:W-:Y:S01]  /*1920*/  UISETP.LT.U32.AND UP0, UPT, UR48, 0x14, UPT ;  /* 0x000000143000788c */ /* 0x000fe2000bf01070 */
[----:B------:R-:W-:Y:S01]  /*1930*/  UMOV UR23, 0x1 ;  /* 0x0000000100177882 */ /* 0x000fe20000000000 */
[----:B------:R-:W-:-:S02]  /*1940*/  UMOV UR26, URZ ;  /* 0x000000ff001a7c82 */ /* 0x000fc40008000000 */
[----:B------:R-:W-:Y:S01]  /*1950*/  USEL UR4, UR48, 0x14, UP0 ;  /* 0x0000001430047887 */ /* 0x000fe20008000000 */
[----:B------:R-:W-:Y:S01]  /*1960*/  UMOV UR27, URZ ;  /* 0x000000ff001b7c82 */ /* 0x000fe20008000000 */
[----:B------:R-:W-:Y:S02]  /*1970*/  UMOV UR34, URZ ;  /* 0x000000ff00227c82 */ /* 0x000fe40008000000 */
[----:B------:R-:W-:Y:S02]  /*1980*/  UIADD3 UR5, UPT, UPT, UR4, -0x1, URZ ;  /* 0xffffffff04057890 */ /* 0x000fe4000fffe0ff */
[----:B------:R-:W-:Y:S02]  /*1990*/  @!UP2 UIADD3 UR5, UPT, UPT, UR4, URZ, URZ ;  /* 0x000000ff0405a290 */ /* 0x000fe4000fffe0ff */
[----:B------:R-:W-:Y:S02]  /*19a0*/  UIADD3 UR45, UPT, UPT, UR48, -UR4, URZ ;  /* 0x80000004302d7290 */ /* 0x000fe4000fffe0ff */
[----:B-123--:R-:W-:-:S12]  /*19b0*/  UIADD3 UR49, UPT, UPT, UR5, 0x1, URZ ;  /* 0x0000000105317890 */ /* 0x00efd8000fffe0ff */
.L_x_40:
[----:B------:R-:W1:Y:S01]  /*19c0*/  S2UR UR25, SR_CgaCtaId ;  /* 0x00000000001979c3 */ /* 0x000e620000008800 */
[----:B------:R-:W-:Y:S01]  /*19d0*/  UMOV UR4, 0x400 ;  /* 0x0000040000047882 */ /* 0x000fe20000000000 */
[----:B------:R-:W-:Y:S01]  /*19e0*/  MOV R0, UR23 ;  /* 0x0000001700007c02 */ /* 0x000fe20008000f00 */
[----:B------:R-:W-:Y:S02]  /*19f0*/  UISETP.NE.AND UP0, UPT, UR48, URZ, UPT ;  /* 0x000000ff3000728c */ /* 0x000fe4000bf05270 */
[----:B------:R-:W-:Y:S01]  /*1a00*/  ULEA UR19, UR28, UR50, 0x6 ;  /* 0x000000321c137291 */ /* 0x000fe2000f8e30ff */
[----:B------:R-:W-:Y:S01]  /*1a10*/  SHF.L.U32 R0, R0, 0x1f, RZ ;  /* 0x0000001f00007819 */ /* 0x000fe200000006ff */
[----:B------:R-:W-:Y:S01]  /*1a20*/  UMOV UR24, URZ ;  /* 0x000000ff00187c82 */ /* 0x000fe20008000000 */
[----:B------:R-:W-:Y:S01]  /*1a30*/  UMOV UR21, URZ ;  /* 0x000000ff00157c82 */ /* 0x000fe20008000000 */
[----:B------:R-:W-:Y:S01]  /*1a40*/  UMOV UR20, URZ ;  /* 0x000000ff00147c82 */ /* 0x000fe20008000000 */
[----:B-1----:R-:W-:-:S04]  /*1a50*/  ULEA UR25, UR25, UR4, 0x18 ;  /* 0x0000000419197291 */ /* 0x002fc8000f8ec0ff */
[----:B------:R-:W-:-:S09]  /*1a60*/  ULEA UR4, UR26, UR25, 0x3 ;  /* 0x000000191a047291 */ /* 0x000fd2000f8e18ff */
[----:B------:R1:W2:Y:S01]  /*1a70*/  SYNCS.PHASECHK.TRANS64.TRYWAIT P0, [UR4+0xa0], R0 ;  /* 0x0000a000ff0075a7 */ /* 0x0002a20008001104 */
[----:B------:R-:W-:-:S04]  /*1a80*/  ULEA.HI UR4, UR52, UR52, URZ, 0x1 ;  /* 0x0000003434047291 */ /* 0x000fc8000f8f08ff */
[----:B------:R-:W-:-:S04]  /*1a90*/  USHF.L.U32 UR4, UR4, 0x7, URZ ;  /* 0x0000000704047899 */ /* 0x000fc800080006ff */
[----:B------:R-:W-:-:S04]  /*1aa0*/  ULOP3.LUT UR4, UR4, 0xffffff00, URZ, 0xc0, !UPT ;  /* 0xffffff0004047892 */ /* 0x000fc8000f8ec0ff */
[----:B------:R-:W-:Y:S01]  /*1ab0*/  ULOP3.LUT UR35, UR4, 0x80, UR51, 0xf8, !UPT ;  /* 0x0000008004237892 */ /* 0x000fe2000f8ef833 */
[----:B------:R-:W-:Y:S11]  /*1ac0*/  BRA.U !UP0, `(.L_x_23) ;  /* 0x0000000508607547 */ /* 0x000ff6000b800000 */
[----:B------:R-:W3:Y:S01]  /*1ad0*/  LDCU.128 UR8, c[0x0][0x480] ;  /* 0x00009000ff0877ac */ /* 0x000ee20008000c00 */
[----:B------:R-:W4:Y:S01]  /*1ae0*/  LDCU.64 UR12, c[0x0][0x490] ;  /* 0x00009200ff0c77ac */ /* 0x000f220008000a00 */
[----:B------:R-:W1:Y:S01]  /*1af0*/  LDCU.64 UR20, c[0x0][0x4b0] ;  /* 0x00009600ff1477ac */ /* 0x000e620008000a00 */
[----:B------:R-:W1:Y:S01]  /*1b00*/  LDCU.64 UR16, c[0x0][0x4d0] ;  /* 0x00009a00ff1077ac */ /* 0x000e620008000a00 */
[----:B------:R-:W1:Y:S01]  /*1b10*/  LDCU UR43, c[0x0][0x390] ;  /* 0x00007200ff2b77ac */ /* 0x000e620008000800 */
[----:B---3--:R-:W-:Y:S02]  /*1b20*/  UIMAD.WIDE.U32 UR4, UR35, UR9, URZ ;  /* 0x00000009230472a5 */ /* 0x008fe4000f8e00ff */
[----:B------:R-:W-:Y:S01]  /*1b30*/  UISETP.NE.AND UP0, UPT, UR8, 0x1, UPT ;  /* 0x000000010800788c */ /* 0x000fe2000bf05270 */
[----:B------:R-:W3:Y:S04]  /*1b40*/  LDCU UR44, c[0x0][0x38c] ;  /* 0x00007180ff2c77ac */ /* 0x000ee80008000800 */
[----:B------:R-:W-:Y:S01]  /*1b50*/  UMOV UR4, UR5 ;  /* 0x0000000500047c82 */ /* 0x000fe20008000000 */
[----:B------:R-:W1:Y:S01]  /*1b60*/  LDCU.64 UR14, c[0x0][0x4b8] ;  /* 0x00009700ff0e77ac */ /* 0x000e620008000a00 */
[----:B------:R-:W-:-:S02]  /*1b70*/  USHF.R.U32.HI UR6, URZ, UR10, UR4 ;  /* 0x0000000aff067299 */ /* 0x000fc40008011604 */
[----:B------:R-:W-:Y:S02]  /*1b80*/  UIADD3 UR34, UPT, UPT, UR49, UR27, URZ ;  /* 0x0000001b31227290 */ /* 0x000fe4000fffe0ff */
[----:B------:R-:W-:Y:S02]  /*1b90*/  USEL UR6, UR35, UR6, !UP0 ;  /* 0x0000000623067287 */ /* 0x000fe4000c000000 */
[----:B------:R-:W-:Y:S02]  /*1ba0*/  UISETP.NE.AND UP0, UPT, UR11, 0x1, UPT ;  /* 0x000000010b00788c */ /* 0x000fe4000bf05270 */
[----:B----4-:R-:W-:Y:S02]  /*1bb0*/  UIMAD.WIDE.U32 UR4, UR6, UR12, URZ ;  /* 0x0000000c060472a5 */ /* 0x010fe4000f8e00ff */
[----:B------:R-:W-:Y:S01]  /*1bc0*/  UIADD3 UR7, UPT, UPT, -UR6, URZ, URZ ;  /* 0x000000ff06077290 */ /* 0x000fe2000fffe1ff */
[----:B------:R-:W-:-:S03]  /*1bd0*/  UMOV UR24, URZ ;  /* 0x000000ff00187c82 */ /* 0x000fc60008000000 */
[----:B------:R-:W-:Y:S01]  /*1be0*/  UIMAD UR7, UR8, UR7, UR35 ;  /* 0x00000007080772a4 */ /* 0x000fe2000f8e0223 */
[----:B------:R-:W-:Y:S02]  /*1bf0*/  UMOV UR4, UR5 ;  /* 0x0000000500047c82 */ /* 0x000fe40008000000 */
[----:B------:R-:W-:Y:S02]  /*1c00*/  USHF.R.U32.HI UR13, URZ, UR13, UR4 ;  /* 0x0000000dff0d7299 */ /* 0x000fe40008011604 */
[----:B------:R-:W4:Y:S02]  /*1c10*/  LDCU.64 UR4, c[0x0][0x4d8] ;  /* 0x00009b00ff0477ac */ /* 0x000f240008000a00 */
[----:B------:R-:W-:-:S04]  /*1c20*/  USEL UR13, UR6, UR13, !UP0 ;  /* 0x0000000d060d7287 */ /* 0x000fc8000c000000 */
[----:B------:R-:W-:-:S04]  /*1c30*/  UIADD3 UR12, UPT, UPT, -UR13, URZ, URZ ;  /* 0x000000ff0d0c7290 */ /* 0x000fc8000fffe1ff */
[----:B------:R-:W-:Y:S02]  /*1c40*/  UIMAD UR12, UR11, UR12, UR6 ;  /* 0x0000000c0b0c72a4 */ /* 0x000fe4000f8e0206 */
[----:B-1----:R-:W-:Y:S02]  /*1c50*/  UIMAD UR11, UR7, UR20, UR16 ;  /* 0x00000014070b72a4 */ /* 0x002fe4000f8e0210 */
[----:B------:R-:W-:Y:S01]  /*1c60*/  UIMAD UR12, UR12, UR21, UR17 ;  /* 0x000000150c0c72a4 */ /* 0x000fe2000f8e0211 */
[----:B------:R-:W-:Y:S01]  /*1c70*/  UMOV UR6, UR26 ;  /* 0x0000001a00067c82 */ /* 0x000fe20008000000 */
[----:B------:R-:W-:Y:S01]  /*1c80*/  UMOV UR20, URZ ;  /* 0x000000ff00147c82 */ /* 0x000fe20008000000 */
[----:B---3--:R-:W-:-:S09]  /*1c90*/  UMOV UR21, URZ ;  /* 0x000000ff00157c82 */ /* 0x008fd20008000000 */
.L_x_29:
[----:B------:R-:W-:Y:S01]  /*1ca0*/  @!P3 MOV R3, 0x5000 ;  /* 0x000050000003b802 */ /* 0x000fe20000000f00 */
[----:B------:R-:W-:Y:S01]  /*1cb0*/  ULEA UR9, UR6, UR25, 0x3 ;  /* 0x0000001906097291 */ /* 0x000fe2000f8e18ff */
[----:B-12---:R-:W-:Y:S11]  /*1cc0*/  @P0 BRA `(.L_x_24) ;  /* 0x0000000000100947 */ /* 0x006ff60003800000 */
[----:B------:R-:W-:Y:S04]  /*1cd0*/  MOV R0, UR23 ;  /* 0x0000001700007c02 */ /* 0x000fe80008000f00 */
[----:B------:R-:W-:Y:S04]  /*1ce0*/  SHF.L.U32 R5, R0, 0x1f, RZ ;  /* 0x0000001f00057819 */ /* 0x000fe800000006ff */
[----:B------:R-:W1:Y:S02]  /*1cf0*/  SYNCS.PHASECHK.TRANS64.TRYWAIT P0, [UR9+0xa0], R5 ;  /* 0x0000a005ff0075a7 */ /* 0x000e640008001109 */
[----:B-1----:R-:W-:Y:S05]  /*1d00*/  @!P0 BRA `(.L_x_25) ;  /* 0x0000007000888947 */ /* 0x002fea0003800000 */
.L_x_24:
[----:B------:R2:W-:Y:S01]  /*1d10*/  @!P3 SYNCS.ARRIVE.TRANS64 RZ, [UR9], R3 ;  /* 0x00000003ffffb9a7 */ /* 0x0005e20008000009 */
[----:B------:R-:W-:Y:S04]  /*1d20*/  ULOP3.LUT UR7, UR33, 0x2, URZ, 0xfc, !UPT ;  /* 0x0000000221077892 */ /* 0x000fe8000f8efcff */
[----:B------:R-:W-:Y:S09]  /*1d30*/  UISETP.NE.AND UP0, UPT, UR7, 0x2, UPT ;  /* 0x000000020700788c */ /* 0x000ff2000bf05270 */
[----:B------:R-:W-:Y:S05]  /*1d40*/  BRA.U UP0, `(.L_x_26) ;  /* 0x0000000100047547 */ /* 0x000fea000b800000 */
[----:B----4-:R-:W-:Y:S05]  /*1d50*/  BPT.TRAP 0x1 ;  /* 0x000000040000795c */ /* 0x010fea0000300000 */
.L_x_26:
[----:B------:R-:W-:Y:S04]  /*1d60*/  BSSY.RECONVERGENT B0, `(.L_x_27) ;  /* 0x0000003000007945 */ /* 0x000fe80003800200 */
[----:B------:R-:W-:Y:S05]  /*1d70*/  @P2 BRA `(.L_x_28) ;  /* 0x0000000000042947 */ /* 0x000fea0003800000 */
[----:B----4-:R-:W-:Y:S05]  /*1d80*/  BPT.TRAP 0x1 ;  /* 0x000000040000795c */ /* 0x010fea0000300000 */
.L_x_28:
[----:B----4-:R-:W-:Y:S05]  /*1d90*/  BSYNC.RECONVERGENT B0 ;  /* 0x0000000000007941 */ /* 0x010fea0003800200 */
.L_x_27:
[----:B------:R-:W-:Y:S02]  /*1da0*/  UIADD3 UR7, UPT, UPT, UR6, 0x1, URZ ;  /* 0x0000000106077890 */ /* 0x000fe4000fffe0ff */
[----:B------:R-:W-:Y:S02]  /*1db0*/  ULEA UR16, UR6, UR25, 0xb ;  /* 0x0000001906107291 */ /* 0x000fe4000f8e58ff */
[----:B------:R-:W-:Y:S02]  /*1dc0*/  UISETP.NE.AND UP0, UPT, UR7, 0x14, UPT ;  /* 0x000000140700788c */ /* 0x000fe4000bf05270 */
[----:B------:R-:W-:Y:S02]  /*1dd0*/  UIADD3 UR30, UP1, UPT, UR36, 0x80, URZ ;  /* 0x00000080241e7890 */ /* 0x000fe4000ff3e0ff */
[----:B------:R-:W-:Y:S02]  /*1de0*/  USEL UR8, URZ, 0x1, UP0 ;  /* 0x00000001ff087887 */ /* 0x000fe40008000000 */
[----:B------:R-:W-:Y:S02]  /*1df0*/  USEL UR26, UR7, URZ, UP0 ;  /* 0x000000ff071a7287 */ /* 0x000fe40008000000 */
[----:B------:R-:W-:Y:S02]  /*1e00*/  ULOP3.LUT UR23, UR23, UR8, URZ, 0x3c, !UPT ;  /* 0x0000000817177292 */ /* 0x000fe4000f8e3cff */
[----:B------:R-:W-:Y:S02]  /*1e10*/  ULEA UR7, UR26, UR25, 0x3 ;  /* 0x000000191a077291 */ /* 0x000fe4000f8e18ff */
[----:B------:R-:W-:Y:S02]  /*1e20*/  ULEA UR8, UR6, UR25, 0xd ;  /* 0x0000001906087291 */ /* 0x000fe4000f8e68ff */
[----:B------:R-:W-:Y:S01]  /*1e30*/  ULOP3.LUT UR9, UR9, 0xfefffff8, URZ, 0xc0, !UPT ;  /* 0xfefffff809097892 */ /* 0x000fe2000f8ec0ff */
[----:B-1----:R-:W-:Y:S01]  /*1e40*/  MOV R0, UR23 ;  /* 0x0000001700007c02 */ /* 0x002fe20008000f00 */
[----:B------:R-:W-:Y:S02]  /*1e50*/  USHF.L.U32 UR10, UR24, 0x5, URZ ;  /* 0x00000005180a7899 */ /* 0x000fe400080006ff */
[----:B------:R-:W-:Y:S01]  /*1e60*/  UIADD3.X UR31, UPT, UPT, URZ, UR37, URZ, UP1, !UPT ;  /* 0x00000025ff1f7290 */ /* 0x000fe20008ffe4ff */
[----:B--2---:R-:W-:Y:S01]  /*1e70*/  SHF.L.U32 R3, R0, 0x1f, RZ ;  /* 0x0000001f00037819 */ /* 0x004fe200000006ff */
[----:B------:R-:W-:Y:S02]  /*1e80*/  UIADD3 UR8, UPT, UPT, UR8, 0x6400, URZ ;  /* 0x0000640008087890 */ /* 0x000fe4000fffe0ff */
[----:B------:R-:W-:Y:S01]  /*1e90*/  UIADD3 UR28, UP0, UPT, UR36, 0x180, URZ ;  /* 0x00000180241c7890 */ /* 0x000fe2000ff1e0ff */
[----:B------:R3:W1:Y:S01]  /*1ea0*/  SYNCS.PHASECHK.TRANS64.TRYWAIT P0, [UR7+0xa0], R3 ;  /* 0x0000a003ff0075a7 */ /* 0x0006620008001107 */
[----:B------:R-:W-:Y:S02]  /*1eb0*/  UIMAD UR7, UR20, UR14, UR4 ;  /* 0x0000000e140772a4 */ /* 0x000fe4000f8e0204 */
[----:B------:R-:W-:Y:S02]  /*1ec0*/  UIMAD UR6, UR21, UR15, UR5 ;  /* 0x0000000f150672a4 */ /* 0x000fe4000f8e0205 */
[----:B------:R-:W-:Y:S02]  /*1ed0*/  UIADD3.X UR29, UPT, UPT, URZ, UR37, URZ, UP0, !UPT ;  /* 0x00000025ff1d7290 */ /* 0x000fe400087fe4ff */
[----:B------:R-:W-:Y:S02]  /*1ee0*/  UPRMT UR6, UR7, 0x40, UR6 ;  /* 0x0000004007067896 */ /* 0x000fe40008000006 */
[----:B------:R-:W-:Y:S02]  /*1ef0*/  UIADD3 UR16, UPT, UPT, UR16, 0x2e400, URZ ;  /* 0x0002e40010107890 */ /* 0x000fe4000fffe0ff */
[----:B------:R-:W-:Y:S02]  /*1f00*/  UPRMT UR6, UR6, 0x5410, URZ ;  /* 0x0000541006067896 */ /* 0x000fe400080000ff */
[----:B------:R-:W-:Y:S02]  /*1f10*/  UIADD3 UR32, UPT, UPT, UR20, 0x1, URZ ;  /* 0x0000000114207890 */ /* 0x000fe4000fffe0ff */
[----:B------:R-:W-:Y:S02]  /*1f20*/  UIADD3 UR22, UPT, UPT, UR21, 0x1, URZ ;  /* 0x0000000115167890 */ /* 0x000fe4000fffe0ff */
[----:B------:R-:W-:Y:S02]  /*1f30*/  UISETP.NE.AND UP2, UPT, UR32, UR44, UPT ;  /* 0x0000002c2000728c */ /* 0x000fe4000bf45270 */
[----:B------:R-:W-:Y:S02]  /*1f40*/  UIADD3 UR27, UPT, UPT, UR27, 0x1, URZ ;  /* 0x000000011b1b7890 */ /* 0x000fe4000fffe0ff */
[----:B------:R-:W-:Y:S01]  /*1f50*/  UIADD3 UR7, UPT, UPT, UR24, 0x1, URZ ;  /* 0x0000000118077890 */ /* 0x000fe2000fffe0ff */
[----:B------:R-:W-:Y:S01]  /*1f60*/  UMOV UR40, 0x0 ;  /* 0x0000000000287882 */ /* 0x000fe20000000000 */
[----:B------:R-:W-:Y:S01]  /*1f70*/  UMOV UR41, 0x10000000 ;  /* 0x1000000000297882 */ /* 0x000fe20000000000 */
[----:B------:R-:W-:Y:S01]  /*1f80*/  UMOV UR17, UR9 ;  /* 0x0000000900117c82 */ /* 0x000fe20008000000 */
[----:B------:R2:W-:Y:S01]  /*1f90*/  UTMALDG.4D.IM2COL.2CTA [UR8], [UR30], UR6, desc[UR40] ;  /* 0x000028081e0073b4 */ /* 0x0005e20008259006 */
[----:B------:R-:W-:Y:S02]  /*1fa0*/  UMOV UR18, UR10 ;  /* 0x0000000a00127c82 */ /* 0x000fe40008000000 */
[----:B------:R-:W-:Y:S04]  /*1fb0*/  @UP2 UIADD3 UR22, UPT, UPT, UR21, URZ, URZ ;  /* 0x000000ff15162290 */ /* 0x000fe8000fffe0ff */
[----:B------:R-:W-:Y:S01]  /*1fc0*/  UISETP.NE.AND UP0, UPT, UR22, UR43, UPT ;  /* 0x0000002b1600728c */ /* 0x000fe2000bf05270 */
[----:B------:R4:W-:Y:S10]  /*1fd0*/  UTMALDG.4D.2CTA [UR16], [UR28], desc[UR40] ;  /* 0x000028101c0075b4 */ /* 0x0009f40008219000 */
[----:B------:R-:W-:Y:S07]  /*1fe0*/  @UP0 UIADD3 UR7, UPT, UPT, UR24, URZ, URZ ;  /* 0x000000ff18070290 */ /* 0x000fee000fffe0ff */
[----:B------:R-:W-:Y:S01]  /*1ff0*/  UMOV UR24, UR7 ;  /* 0x0000000700187c82 */ /* 0x000fe20008000000 */
[----:B--2---:R-:W-:Y:S01]  /*2000*/  UMOV UR6, UR26 ;  /* 0x0000001a00067c82 */ /* 0x004fe20008000000 */
[----:B----4-:R-:W-:Y:S02]  /*2010*/  USEL UR21, UR22, URZ, UP0 ;  /* 0x000000ff16157287 */ /* 0x010fe40008000000 */
[----:B------:R-:W-:Y:S02]  /*2020*/  UISETP.NE.AND UP0, UPT, UR27, UR34, UPT ;  /* 0x000000221b00728c */ /* 0x000fe4000bf05270 */
[----:B------:R-:W-:Y:S07]  /*2030*/  USEL UR20, UR32, URZ, UP2 ;  /* 0x000000ff20147287 */ /* 0x000fee0009000000 */
[----:B---3--:R-:W-:Y:S05]  /*2040*/  BRA.U UP0, `(.L_x_29) ;  /* 0xfffffffd00147547 */ /* 0x008fea000b83ffff */
.L_x_23:
[----:B------:R-:W-:Y:S01]  /*2050*/  ULEA UR4, UR26, UR25, 0x3 ;  /* 0x000000191a047291 */ /* 0x000fe2000f8e18ff */
[----:B-1----:R-:W-:Y:S01]  /*2060*/  MOV R0, UR23 ;  /* 0x0000001700007c02 */ /* 0x002fe20008000f00 */
[----:B------:R-:W-:Y:S01]  /*2070*/  @!P1 SYNCS.ARRIVE.TRANS64.A1T0 RZ, [UR25+0x178], RZ ;  /* 0x000178ffffff99a7 */ /* 0x000fe20008100019 */
[----:B------:R-:W-:Y:S02]  /*2080*/  UISETP.GE.AND UP0, UPT, UR45, 0x1, UPT ;  /* 0x000000012d00788c */ /* 0x000fe4000bf06270 */
[----:B------:R-:W-:-:S04]  /*2090*/  SHF.L.U32 R0, R0, 0x1f, RZ ;  /* 0x0000001f00007819 */ /* 0x000fc800000006ff */
[----:B--2---:R1:W2:Y:S03]  /*20a0*/  SYNCS.PHASECHK.TRANS64.TRYWAIT P0, [UR4+0xa0], R0 ;  /* 0x0000a000ff0075a7 */ /* 0x0042a60008001104 */
[----:B------:R-:W-:Y:S05]  /*20b0*/  BRA.U !UP0, `(.L_x_30) ;  /* 0x00000005085c7547 */ /* 0x000fea000b800000 */
        /* <DEDUP_REMOVED lines=16> */
[----:B------:R-:W-:-:S03]  /*21c0*/  UMOV UR32, UR45 ;  /* 0x0000002d00207c82 */ /* 0x000fc60008000000 */
        /* <DEDUP_REMOVED lines=9> */
[----:B---3--:R-:W-:-:S11]  /*2260*/  UMOV UR6, UR26 ;  /* 0x0000001a00067c82 */ /* 0x008fd60008000000 */
.L_x_36:
[----:B------:R-:W-:Y:S01]  /*2270*/  @!P3 MOV R3, 0x5000 ;  /* 0x000050000003b802 */ /* 0x000fe20000000f00 */
[----:B------:R-:W-:Y:S01]  /*2280*/  ULEA UR9, UR6, UR25, 0x3 ;  /* 0x0000001906097291 */ /* 0x000fe2000f8e18ff */
[----:B-12---:R-:W-:Y:S11]  /*2290*/  @P0 BRA `(.L_x_31) ;  /* 0x0000000000100947 */ /* 0x006ff60003800000 */
[----:B------:R-:W-:Y:S04]  /*22a0*/  MOV R0, UR23 ;  /* 0x0000001700007c02 */ /* 0x000fe80008000f00 */
[----:B------:R-:W-:Y:S04]  /*22b0*/  SHF.L.U32 R5, R0, 0x1f, RZ ;  /* 0x0000001f00057819 */ /* 0x000fe800000006ff */
[----:B------:R-:W1:Y:S02]  /*22c0*/  SYNCS.PHASECHK.TRANS64.TRYWAIT P0, [UR9+0xa0], R5 ;  /* 0x0000a005ff0075a7 */ /* 0x000e640008001109 */
[----:B-1----:R-:W-:Y:S05]  /*22d0*/  @!P0 BRA `(.L_x_32) ;  /* 0x0000006c002c8947 */ /* 0x002fea0003800000 */
.L_x_31:
[----:B------:R2:W-:Y:S01]  /*22e0*/  @!P3 SYNCS.ARRIVE.TRANS64 RZ, [UR9], R3 ;  /* 0x00000003ffffb9a7 */ /* 0x0005e20008000009 */
[----:B------:R-:W-:Y:S04]  /*22f0*/  ULOP3.LUT UR7, UR33, 0x2, URZ, 0xfc, !UPT ;  /* 0x0000000221077892 */ /* 0x000fe8000f8efcff */
[----:B------:R-:W-:Y:S09]  /*2300*/  UISETP.NE.AND UP0, UPT, UR7, 0x2, UPT ;  /* 0x000000020700788c */ /* 0x000ff2000bf05270 */
[----:B------:R-:W-:Y:S05]  /*2310*/  BRA.U UP0, `(.L_x_33) ;  /* 0x0000000100047547 */ /* 0x000fea000b800000 */
[----:B----4-:R-:W-:Y:S05]  /*2320*/  BPT.TRAP 0x1 ;  /* 0x000000040000795c */ /* 0x010fea0000300000 */
.L_x_33:
[----:B------:R-:W-:Y:S04]  /*2330*/  BSSY.RECONVERGENT B0, `(.L_x_34) ;  /* 0x0000003000007945 */ /* 0x000fe80003800200 */
[----:B------:R-:W-:Y:S05]  /*2340*/  @P2 BRA `(.L_x_35) ;  /* 0x0000000000042947 */ /* 0x000fea0003800000 */
[----:B----4-:R-:W-:Y:S05]  /*2350*/  BPT.TRAP 0x1 ;  /* 0x000000040000795c */ /* 0x010fea0000300000 */
.L_x_35:
[----:B----4-:R-:W-:Y:S05]  /*2360*/  BSYNC.RECONVERGENT B0 ;  /* 0x0000000000007941 */ /* 0x010fea0003800200 */
.L_x_34:
        /* <DEDUP_REMOVED lines=26> */
[----:B------:R-:W-:Y:S01]  /*2510*/  UIADD3 UR7, UPT, UPT, UR24, 0x1, URZ ;  /* 0x0000000118077890 */ /* 0x000fe2000fffe0ff */
[----:B------:R-:W-:Y:S01]  /*2520*/  UMOV UR40, 0x0 ;  /* 0x0000000000287882 */ /* 0x000fe20000000000 */
[----:B------:R-:W-:Y:S01]  /*2530*/  UMOV UR41, 0x10000000 ;  /* 0x1000000000297882 */ /* 0x000fe20000000000 */
[----:B------:R-:W-:Y:S01]  /*2540*/  UMOV UR17, UR9 ;  /* 0x0000000900117c82 */ /* 0x000fe20008000000 */
[----:B------:R2:W-:Y:S01]  /*2550*/  UTMALDG.4D.IM2COL.2CTA [UR8], [UR30], UR6, desc[UR40] ;  /* 0x000028081e0073b4 */ /* 0x0005e20008259006 */
[----:B------:R-:W-:Y:S04]  /*2560*/  UMOV UR18, UR10 ;  /* 0x0000000a00127c82 */ /* 0x000fe80008000000 */
[----:B------:R-:W-:Y:S04]  /*2570*/  @UP2 UIADD3 UR22, UPT, UPT, UR21, URZ, URZ ;  /* 0x000000ff15162290 */ /* 0x000fe8000fffe0ff */
[----:B------:R-:W-:Y:S01]  /*2580*/  UISETP.NE.AND UP0, UPT, UR22, UR43, UPT ;  /* 0x0000002b1600728c */ /* 0x000fe2000bf05270 */
[----:B------:R4:W-:Y:S10]  /*2590*/  UTMALDG.4D.2CTA [UR16], [UR28], desc[UR40] ;  /* 0x000028101c0075b4 */ /* 0x0009f40008219000 */
[----:B------:R-:W-:Y:S07]  /*25a0*/  @UP0 UIADD3 UR7, UPT, UPT, UR24, URZ, URZ ;  /* 0x000000ff18070290 */ /* 0x000fee000fffe0ff */
[----:B------:R-:W-:Y:S01]  /*25b0*/  UMOV UR24, UR7 ;  /* 0x0000000700187c82 */ /* 0x000fe20008000000 */
[----:B--2---:R-:W-:Y:S02]  /*25c0*/  UIADD3 UR6, UPT, UPT, UR32, -0x1, URZ ;  /* 0xffffffff20067890 */ /* 0x004fe4000fffe0ff */
[----:B----4-:R-:W-:Y:S02]  /*25d0*/  USEL UR21, UR22, URZ, UP0 ;  /* 0x000000ff16157287 */ /* 0x010fe40008000000 */
[----:B------:R-:W-:Y:S02]  /*25e0*/  UISETP.GT.U32.AND UP0, UPT, UR32, 0x1, UPT ;  /* 0x000000012000788c */ /* 0x000fe4000bf04070 */
[----:B------:R-:W-:Y:S01]  /*25f0*/  USEL UR20, UR27, URZ, UP2 ;  /* 0x000000ff1b147287 */ /* 0x000fe20009000000 */
[----:B------:R-:W-:Y:S01]  /*2600*/  UMOV UR32, UR6 ;  /* 0x0000000600207c82 */ /* 0x000fe20008000000 */
[----:B------:R-:W-:Y:S05]  /*2610*/  UMOV UR6, UR26 ;  /* 0x0000001a00067c82 */ /* 0x000fea0008000000 */
[----:B---3--:R-:W-:Y:S05]  /*2620*/  BRA.U UP0, `(.L_x_36) ;  /* 0xfffffffd00107547 */ /* 0x008fea000b83ffff */
.L_x_30:
[----:B------:R-:W-:Y:S01]  /*2630*/  SHF.L.U32 R3, R2, 0x1f, RZ ;  /* 0x0000001f02037819 */ /* 0x000fe200000006ff */
[----:B------:R-:W-:-:S03]  /*2640*/  NOP ;  /* 0x0000000000007918 */ /* 0x000fc60000000000 */
[----:B-12---:R-:W1:Y:S02]  /*2650*/  SYNCS.PHASECHK.TRANS64.TRYWAIT P0, [UR25+0x180], R3 ;  /* 0x00018003ff0075a7 */ /* 0x006e640008001119 */
[----:B-1----:R-:W-:Y:S05]  /*2660*/  @!P0 BRA `(.L_x_37) ;  /* 0x0000006800608947 */ /* 0x002fea0003800000 */
.L_x_146:
[----:B------:R-:W2:Y:S01]  /*2670*/  LDS.128 R4, [UR25+0x1c0] ;  /* 0x0001c019ff047984 */ /* 0x000ea20008000c00 */
[----:B------:R-:W-:Y:S02]  /*2680*/  UIADD3 UR4, UPT, UPT, UR25, 0x188, URZ ;  /* 0x0000018819047890 */ /* 0x000fe4000fffe0ff */
[----:B------:R-:W-:Y:S01]  /*2690*/  UISETP.GE.AND UP0, UPT, UR39, 0x1, UPT ;  /* 0x000000012700788c */ /* 0x000fe2000bf06270 */
[----:B------:R-:W-:Y:S01]  /*26a0*/  @!PT LDS RZ, [RZ] ;  /* 0x00000000fffff984 */ /* 0x000fe20000000800 */
[----:B------:R-:W-:Y:S01]  /*26b0*/  @!PT LDS RZ, [RZ] ;  /* 0x00000000fffff984 */ /* 0x000fe20000000800 */
[----:B------:R-:W-:Y:S01]  /*26c0*/  @!PT LDS RZ, [RZ] ;  /* 0x00000000fffff984 */ /* 0x000fe20000000800 */
[----:B------:R-:W-:Y:S01]  /*26d0*/  @!PT LDS RZ, [RZ] ;  /* 0x00000000fffff984 */ /* 0x000fe20000000800 */
[----:B------:R3:W-:Y:S06]  /*26e0*/  MEMBAR.ALL.CTA ;  /* 0x0000000000007992 */ /* 0x0007ec0000008000 */
[----:B---3--:R-:W3:Y:S01]  /*26f0*/  FENCE.VIEW.ASYNC.S ;  /* 0x00000000000073c6 */ /* 0x008ee20000000000 */
[----:B------:R-:W-:-:S09]  /*2700*/  UPRMT UR4, URZ, 0x654, UR4 ;  /* 0x00000654ff047896 */ /* 0x000fd20008000004 */
[----:B---3--:R-:W-:Y:S01]  /*2710*/  SYNCS.ARRIVE.TRANS64.RED.A1T0 RZ, [UR4], RZ ;  /* 0x000000ffffff79a7 */ /* 0x008fe20008100404 */
[----:B--2---:R-:W-:-:S13]  /*2720*/  LOP3.LUT P0, RZ, R6, 0x1, RZ, 0xc0, !PT ;  /* 0x0000000106ff7812 */ /* 0x004fda000780c0ff */
[----:B------:R-:W-:Y:S01]  /*2730*/  VOTEU.ANY UP1, P0 ;  /* 0x0000000000ff7886 */ /* 0x000fe20000020100 */
[----:B------:R-:W-:-:S13]  /*2740*/  PLOP3.LUT P0, PT, PT, PT, UP1, 0x80, 0x8 ;  /* 0x000000000008781c */ /* 0x000fda0003f0f018 */
[----:B-1----:R-:W-:Y:S02]  /*2750*/  @P0 MOV R0, R4 ;  /* 0x0000000400000202 */ /* 0x002fe40000000f00 */
[----:B------:R-:W-:Y:S02]  /*2760*/  @P0 LOP3.LUT R4, R5, 0xffff, RZ, 0xc0, !PT ;  /* 0x0000ffff05040812 */ /* 0x000fe400078ec0ff */
[----:B------:R-:W-:Y:S02]  /*2770*/  @P0 R2UR UR6, R0 ;  /* 0x00000000000602ca */ /* 0x000fe400000e0000 */
[----:B------:R-:W-:-:S11]  /*2780*/  @P0 R2UR UR5, R4 ;  /* 0x00000000040502ca */ /* 0x000fd600000e0000 */
[----:B------:R-:W-:Y:S02]  /*2790*/  @UP1 UMOV UR42, UR6 ;  /* 0x00000006002a1c82 */ /* 0x000fe40008000000 */
[----:B------:R-:W-:Y:S01]  /*27a0*/  @UP1 UMOV UR38, UR5 ;  /* 0x0000000500261c82 */ /* 0x000fe20008000000 */
[----:B------:R-:W-:Y:S05]  /*27b0*/  BRA.U !UP0, `(.L_x_38) ;  /* 0x0000000108d47547 */ /* 0x000fea000b800000 */
[----:B------:R-:W1:Y:S01]  /*27c0*/  LDCU.128 UR16, c[0x0][0xb10] ;  /* 0x00016200ff1077ac */ /* 0x000e620008000c00 */
[----:B------:R-:W2:Y:S01]  /*27d0*/  LDCU UR21, c[0x0][0xb20] ;  /* 0x00016400ff1577ac */ /* 0x000ea20008000800 */
[----:B------:R-:W3:Y:S01]  /*27e0*/  LDCU UR20, c[0x0][0xb0c] ;  /* 0x00016180ff1477ac */ /* 0x000ee20008000800 */
[----:B------:R-:W4:Y:S01]  /*27f0*/  LDCU.64 UR8, c[0x0][0xb28] ;  /* 0x00016500ff0877ac */ /* 0x000f220008000a00 */
[----:B------:R-:W-:Y:S02]  /*2800*/  UISETP.NE.AND UP3, UPT, UR39, 0x1, UPT ;  /* 0x000000012700788c */ /* 0x000fe4000bf65270 */
[----:B-1----:R-:W-:Y:S02]  /*2810*/  UIMAD.WIDE.U32 UR4, UR46, UR19, URZ ;  /* 0x000000132e0472a5 */ /* 0x002fe4000f8e00ff */
[----:B------:R-:W-:Y:S02]  /*2820*/  UIMAD.WIDE.U32 UR6, UR47, UR16, URZ ;  /* 0x000000102f0672a5 */ /* 0x000fe4000f8e00ff */
[----:B------:R-:W-:-:S02]  /*2830*/  UISETP.NE.AND UP0, UPT, UR18, 0x1, UPT ;  /* 0x000000011200788c */ /* 0x000fc4000bf05270 */
[----:B------:R-:W-:Y:S01]  /*2840*/  UIMAD.WIDE.U32 UR14, UR38, UR19, URZ ;  /* 0x00000013260e72a5 */ /* 0x000fe2000f8e00ff */
[----:B------:R-:W-:Y:S01]  /*2850*/  UMOV UR4, UR5 ;  /* 0x0000000500047c82 */ /* 0x000fe20008000000 */
[----:B---3--:R-:W-:Y:S02]  /*2860*/  UISETP.NE.AND UP2, UPT, UR20, 0x1, UPT ;  /* 0x000000011400788c */ /* 0x008fe4000bf45270 */
[----:B--2---:R-:W-:Y:S02]  /*2870*/  USHF.R.U32.HI UR5, URZ, UR21, UR4 ;  /* 0x00000015ff057299 */ /* 0x004fe40008011604 */
[----:B------:R-:W-:Y:S01]  /*2880*/  UIMAD.WIDE.U32 UR12, UR42, UR16, URZ ;  /* 0x000000102a0c72a5 */ /* 0x000fe2000f8e00ff */
[----:B------:R-:W-:Y:S01]  /*2890*/  UMOV UR4, UR7 ;  /* 0x0000000700047c82 */ /* 0x000fe20008000000 */
[----:B------:R-:W-:Y:S02]  /*28a0*/  USEL UR5, UR46, UR5, !UP0 ;  /* 0x000000052e057287 */ /* 0x000fe4000c000000 */
[----:B------:R-:W-:-:S02]  /*28b0*/  USHF.R.U32.HI UR4, URZ, UR17, UR4 ;  /* 0x00000011ff047299 */ /* 0x000fc40008011604 */
[----:B----4-:R-:W-:Y:S02]  /*28c0*/  UIMAD.WIDE.U32 UR10, UR5, UR8, URZ ;  /* 0x00000008050a72a5 */ /* 0x010fe4000f8e00ff */
[----:B------:R-:W-:Y:S01]  /*28d0*/  USEL UR6, UR47, UR4, !UP2 ;  /* 0x000000042f067287 */ /* 0x000fe2000d000000 */
[----:B------:R-:W-:Y:S02]  /*28e0*/  UMOV UR12, UR13 ;  /* 0x0000000d000c7c82 */ /* 0x000fe40008000000 */
[----:B------:R-:W-:Y:S01]  /*28f0*/  UMOV UR4, UR15 ;  /* 0x0000000f00047c82 */ /* 0x000fe20008000000 */
[----:B------:R-:W-:Y:S01]  /*2900*/  UIMAD.WIDE.U32 UR14, UR6, UR8, URZ ;  /* 0x00000008060e72a5 */ /* 0x000fe2000f8e00ff */
[----:B------:R-:W-:Y:S01]  /*2910*/  UMOV UR10, UR11 ;  /* 0x0000000b000a7c82 */ /* 0x000fe20008000000 */
[----:B------:R-:W-:Y:S02]  /*2920*/  USHF.R.U32.HI UR4, URZ, UR21, UR4 ;  /* 0x00000015ff047299 */ /* 0x000fe40008011604 */
[----:B------:R-:W-:-:S03]  /*2930*/  @UP3 USHF.R.U32.HI UR5, URZ, UR9, UR10 ;  /* 0x00000009ff053299 */ /* 0x000fc6000801160a */
[----:B------:R-:W-:Y:S01]  /*2940*/  UMOV UR14, UR15 ;  /* 0x0000000f000e7c82 */ /* 0x000fe20008000000 */
[----:B------:R-:W-:Y:S02]  /*2950*/  USHF.R.U32.HI UR17, URZ, UR17, UR12 ;  /* 0x00000011ff117299 */ /* 0x000fe4000801160c */
[----:B------:R-:W-:Y:S02]  /*2960*/  USEL UR4, UR38, UR4, !UP0 ;  /* 0x0000000426047287 */ /* 0x000fe4000c000000 */
[----:B------:R-:W-:Y:S02]  /*2970*/  @UP3 USHF.R.U32.HI UR6, URZ, UR9, UR14 ;  /* 0x00000009ff063299 */ /* 0x000fe4000801160e */
[----:B------:R-:W-:Y:S02]  /*2980*/  UIMAD UR7, UR39, UR5, URZ ;  /* 0x00000005270772a4 */ /* 0x000fe4000f8e02ff */
[----:B------:R-:W-:Y:S02]  /*2990*/  USEL UR5, UR42, UR17, !UP2 ;  /* 0x000000112a057287 */ /* 0x000fe4000d000000 */
[----:B------:R-:W-:-:S02]  /*29a0*/  UIMAD UR10, UR39, UR6, URZ ;  /* 0x00000006270a72a4 */ /* 0x000fc4000f8e02ff */
[----:B------:R-:W-:Y:S02]  /*29b0*/  UISETP.GE.AND UP0, UPT, UR4, UR7, UPT ;  /* 0x000000070400728c */ /* 0x000fe4000bf06270 */
[----:B------:R-:W-:Y:S02]  /*29c0*/  UIMAD.WIDE.U32 UR12, UR4, UR8, URZ ;  /* 0x00000008040c72a5 */ /* 0x000fe4000f8e00ff */
[----:B------:R-:W-:Y:S02]  /*29d0*/  UISETP.GE.OR UP0, UPT, UR5, UR10, UP0 ;  /* 0x0000000a0500728c */ /* 0x000fe40008706670 */
[----:B------:R-:W-:Y:S02]  /*29e0*/  UIMAD.WIDE.U32 UR10, UR5, UR8, URZ ;  /* 0x00000008050a72a5 */ /* 0x000fe4000f8e00ff */
[----:B------:R-:W-:Y:S01]  /*29f0*/  UIADD3 UR12, UPT, UPT, -UR4, URZ, URZ ;  /* 0x000000ff040c7290 */ /* 0x000fe2000fffe1ff */
[----:B------:R-:W-:Y:S01]  /*2a00*/  UMOV UR8, UR13 ;  /* 0x0000000d00087c82 */ /* 0x000fe20008000000 */
[----:B------:R-:W-:-:S02]  /*2a10*/  UIADD3 UR10, UPT, UPT, -UR5, URZ, URZ ;  /* 0x000000ff050a7290 */ /* 0x000fc4000fffe1ff */
[----:B------:R-:W-:-:S03]  /*2a20*/  USHF.R.U32.HI UR8, URZ, UR9, UR8 ;  /* 0x00000009ff087299 */ /* 0x000fc60008011608 */
[----:B------:R-:W-:Y:S01]  /*2a30*/  @!UP0 UMOV UR7, UR11 ;  /* 0x0000000b00078c82 */ /* 0x000fe20008000000 */
[----:B------:R-:W-:Y:S02]  /*2a40*/  UIMAD UR12, UR18, UR12, UR38 ;  /* 0x0000000c120c72a4 */ /* 0x000fe4000f8e0226 */
[----:B------:R-:W-:Y:S02]  /*2a50*/  USEL UR8, UR4, UR8, !UP3 ;  /* 0x0000000804087287 */ /* 0x000fe4000d800000 */
[----:B------:R-:W-:Y:S02]  /*2a60*/  @!UP0 USHF.R.U32.HI UR7, URZ, UR9, UR7 ;  /* 0x00000009ff078299 */ /* 0x000fe40008011607 */
[----:B------:R-:W-:Y:S02]  /*2a70*/  UIADD3 UR9, UPT, UPT, -UR8, URZ, URZ ;  /* 0x000000ff08097290 */ /* 0x000fe4000fffe1ff */
[----:B------:R-:W-:Y:S02]  /*2a80*/  @!UP0 USEL UR7, UR5, UR7, !UP3 ;  /* 0x0000000705078287 */ /* 0x000fe4000d800000 */
[----:B------:R-:W-:-:S02]  /*2a90*/  UIMAD UR9, UR39, UR9, UR4 ;  /* 0x00000009270972a4 */ /* 0x000fc4000f8e0204 */
[----:B------:R-:W-:Y:S02]  /*2aa0*/  @!UP0 UIADD3 UR8, UPT, UPT, UR8, -UR7, URZ ;  /* 0x8000000708088290 */ /* 0x000fe4000fffe0ff */
[----:B------:R-:W-:Y:S02]  /*2ab0*/  @!UP0 UIMAD UR7, UR9, UR6, UR7 ;  /* 0x00000006090782a4 */ /* 0x000fe4000f8e0207 */
[----:B------:R-:W-:Y:S02]  /*2ac0*/  @!UP0 UIMAD UR4, UR39, UR8, UR5 ;  /* 0x00000008270482a4 */ /* 0x000fe4000f8e0205 */
[----:B------:R-:W-:Y:S02]  /*2ad0*/  UIMAD UR6, UR20, UR10, UR42 ;  /* 0x0000000a140672a4 */ /* 0x000fe4000f8e022a */
[----:B------:R-:W-:Y:S01]  /*2ae0*/  UIMAD UR38, UR4, UR18, UR12 ;  /* 0x00000012042672a4 */ /* 0x000fe2000f8e020c */
[----:B------:R-:W-:Y:S02]  /*2af0*/  @!UP0 UMOV UR5, UR7 ;  /* 0x0000000700058c82 */ /* 0x000fe40008000000 */
[----:B------:R-:W-:-:S12]  /*2b00*/  UIMAD UR42, UR5, UR20, UR6 ;  /* 0x00000014052a72a4 */ /* 0x000fd8000f8e0206 */
.L_x_38:
[----:B------:R-:W1:Y:S02]  /*2b10*/  LDCU UR4, c[0x0][0xb30] ;  /* 0x00016600ff0477ac */ /* 0x000e640008000800 */
[----:B-1----:R-:W-:-:S09]  /*2b20*/  UISETP.NE.AND UP0, UPT, UR4, 0x1, UPT ;  /* 0x000000010400788c */ /* 0x002fd2000bf05270 */
[----:B------:R-:W-:Y:S05]  /*2b30*/  BRA.U UP0, `(.L_x_39) ;  /* 0x0000000100447547 */ /* 0x000fea000b800000 */
[----:B------:R-:W1:Y:S01]  /*2b40*/  LDCU.128 UR8, c[0x0][0xb10] ;  /* 0x00016200ff0877ac */ /* 0x000e620008000c00 */
[----:B------:R-:W2:Y:S01]  /*2b50*/  LDCU UR12, c[0x0][0xb0c] ;  /* 0x00016180ff0c77ac */ /* 0x000ea20008000800 */
[----:B------:R-:W3:Y:S01]  /*2b60*/  LDCU UR13, c[0x0][0xb20] ;  /* 0x00016400ff0d77ac */ /* 0x000ee20008000800 */
[----:B-1----:R-:W-:Y:S02]  /*2b70*/  UIMAD.WIDE.U32 UR6, UR42, UR8, URZ ;  /* 0x000000082a0672a5 */ /* 0x002fe4000f8e00ff */
[----:B------:R-:W-:Y:S02]  /*2b80*/  UIMAD.WIDE.U32 UR4, UR38, UR11, URZ ;  /* 0x0000000b260472a5 */ /* 0x000fe4000f8e00ff */
[----:B--2---:R-:W-:Y:S02]  /*2b90*/  UISETP.NE.AND UP2, UPT, UR12, 0x1, UPT ;  /* 0x000000010c00788c */ /* 0x004fe4000bf45270 */
[----:B------:R-:W-:Y:S01]  /*2ba0*/  UISETP.NE.AND UP0, UPT, UR10, 0x1, UPT ;  /* 0x000000010a00788c */ /* 0x000fe2000bf05270 */
[----:B------:R-:W-:-:S02]  /*2bb0*/  UMOV UR6, UR7 ;  /* 0x0000000700067c82 */ /* 0x000fc40008000000 */
[----:B------:R-:W-:Y:S01]  /*2bc0*/  UMOV UR4, UR5 ;  /* 0x0000000500047c82 */ /* 0x000fe20008000000 */
[----:B------:R-:W-:Y:S02]  /*2bd0*/  USHF.R.U32.HI UR6, URZ, UR9, UR6 ;  /* 0x00000009ff067299 */ /* 0x000fe40008011606 */
[----:B---3--:R-:W-:Y:S02]  /*2be0*/  USHF.R.U32.HI UR4, URZ, UR13, UR4 ;  /* 0x0000000dff047299 */ /* 0x008fe40008011604 */
[----:B------:R-:W-:Y:S02]  /*2bf0*/  USEL UR5, UR42, UR6, !UP2 ;  /* 0x000000062a057287 */ /* 0x000fe4000d000000 */
[----:B------:R-:W-:-:S04]  /*2c00*/  USEL UR4, UR38, UR4, !UP0 ;  /* 0x0000000426047287 */ /* 0x000fc8000c000000 */
[----:B------:R-:W-:Y:S02]  /*2c10*/  UIADD3 UR6, UPT, UPT, UR5, -UR4, URZ ;  /* 0x8000000405067290 */ /* 0x000fe4000fffe0ff */
[----:B------:R-:W-:Y:S02]  /*2c20*/  UIADD3 UR4, UPT, UPT, -UR5, UR4, URZ ;  /* 0x0000000405047290 */ /* 0x000fe4000fffe1ff */
[----:B------:R-:W-:Y:S02]  /*2c30*/  UIMAD UR38, UR6, UR10, UR38 ;  /* 0x0000000a062672a4 */ /* 0x000fe4000f8e0226 */
[----:B------:R-:W-:-:S12]  /*2c40*/  UIMAD UR42, UR4, UR12, UR42 ;  /* 0x0000000c042a72a4 */ /* 0x000fd8000f8e022a */
.L_x_39:
[----:B------:R-:W-:Y:S01]  /*2c50*/  R2UR UR5, R94 ;  /* 0x000000005e0572ca */ /* 0x000fe200000e0000 */
[----:B------:R-:W-:Y:S01]  /*2c60*/  UMOV UR27, UR34 ;  /* 0x00000022001b7c82 */ /* 0x000fe20008000000 */
[----:B------:R-:W-:Y:S02]  /*2c70*/  R2UR UR4, R93 ;  /* 0x000000005d0472ca */ /* 0x000fe400000e0000 */
[----:B------:R-:W-:Y:S02]  /*2c80*/  PLOP3.LUT P1, PT, PT, PT, PT, 0x80, 0x8 ;  /* 0x000000000008781c */ /* 0x000fe40003f2f070 */
[----:B------:R-:W-:-:S07]  /*2c90*/  LOP3.LUT R2, R2, 0x1, RZ, 0x3c, !PT ;  /* 0x0000000102027812 */ /* 0x000fce00078e3cff */
[----:B------:R-:W-:Y:S02]  /*2ca0*/  UIADD3 UR52, UPT, UPT, UR42, UR5, URZ ;  /* 0x000000052a347290 */ /* 0x000fe4000fffe0ff */
[----:B------:R-:W-:Y:S01]  /*2cb0*/  UIADD3 UR28, UPT, UPT, UR38, UR4, URZ ;  /* 0x00000004261c7290 */ /* 0x000fe2000fffe0ff */
[----:B------:R-:W-:Y:S11]  /*2cc0*/  BRA.U UP1, `(.L_x_40) ;  /* 0xffffffed013c7547 */ /* 0x000ff6000b83ffff */
[----:B------:R-:W-:Y:S01]  /*2cd0*/  UIADD3 UR25, UPT, UPT, UR25, 0xa0, URZ ;  /* 0x000000a019197890 */ /* 0x000fe2000fffe0ff */
[----:B------:R-:W-:-:S03]  /*2ce0*/  MOV R3, UR23 ;  /* 0x0000001700037c02 */ /* 0x000fc60008000f00 */
[----:B------:R-:W-:Y:S01]  /*2cf0*/  ULEA UR4, UR26, UR25, 0x3 ;  /* 0x000000191a047291 */ /* 0x000fe2000f8e18ff */
[----:B------:R-:W-:-:S08]  /*2d00*/  SHF.L.U32 R3, R3, 0x1f, RZ ;  /* 0x0000001f03037819 */ /* 0x000fd000000006ff */
[----:B------:R-:W1:Y:S02]  /*2d10*/  SYNCS.PHASECHK.TRANS64.TRYWAIT P0, [UR4], R3 ;  /* 0x00000003ff0075a7 */ /* 0x000e640008001104 */
[----:B-1----:R-:W-:Y:S05]  /*2d20*/  @!P0 BRA `(.L_x_41) ;  /* 0x0000006000c88947 */ /* 0x002fea0003800000 */
.L_x_148:
[----:B------:R-:W-:-:S04]  /*2d30*/  UIADD3 UR4, UPT, UPT, UR26, 0x1, URZ ;  /* 0x000000011a047890 */ /* 0x000fc8000fffe0ff */
[----:B------:R-:W-:-:S04]  /*2d40*/  UISETP.NE.AND UP0, UPT, UR4, 0x14, UPT ;  /* 0x000000140400788c */ /* 0x000fc8000bf05270 */
[----:B------:R-:W-:Y:S02]  /*2d50*/  USEL UR5, URZ, 0x1, UP0 ;  /* 0x00000001ff057887 */ /* 0x000fe40008000000 */
[----:B------:R-:W-:Y:S02]  /*2d60*/  USEL UR4, UR4, URZ, UP0 ;  /* 0x000000ff04047287 */ /* 0x000fe40008000000 */
[----:B------:R-:W-:Y:S02]  /*2d70*/  ULOP3.LUT UR6, UR23, UR5, URZ, 0x3c, !UPT ;  /* 0x0000000517067292 */ /* 0x000fe4000f8e3cff */
[----:B------:R-:W-:-:S04]  /*2d80*/  ULEA UR5, UR4, UR25, 0x3 ;  /* 0x0000001904057291 */ /* 0x000fc8000f8e18ff */
[----:B-1----:R-:W-:-:S04]  /*2d90*/  MOV R3, UR6 ;  /* 0x0000000600037c02 */ /* 0x002fc80008000f00 */
[----:B------:R-:W-:-:S04]  /*2da0*/  SHF.L.U32 R3, R3, 0x1f, RZ ;  /* 0x0000001f03037819 */ /* 0x000fc800000006ff */
[----:B------:R-:W1:Y:S02]  /*2db0*/  SYNCS.PHASECHK.TRANS64.TRYWAIT P0, [UR5], R3 ;  /* 0x00000003ff0075a7 */ /* 0x000e640008001105 */
[----:B-1----:R-:W-:Y:S05]  /*2dc0*/  @!P0 BRA `(.L_x_42) ;  /* 0x0000006000b88947 */ /* 0x002fea0003800000 */
.L_x_150:
        /* <DEDUP_REMOVED lines=10> */
.L_x_152:
        /* <DEDUP_REMOVED lines=10> */
.L_x_154:
        /* <DEDUP_REMOVED lines=10> */
.L_x_156:
        /* <DEDUP_REMOVED lines=10> */
.L_x_158:
        /* <DEDUP_REMOVED lines=10> */
.L_x_160:
        /* <DEDUP_REMOVED lines=10> */
.L_x_162:
        /* <DEDUP_REMOVED lines=10> */
.L_x_164:
        /* <DEDUP_REMOVED lines=10> */
.L_x_166:
        /* <DEDUP_REMOVED lines=10> */
.L_x_168:
        /* <DEDUP_REMOVED lines=10> */
.L_x_170:
        /* <DEDUP_REMOVED lines=10> */
.L_x_172:
        /* <DEDUP_REMOVED lines=10> */
.L_x_174:
        /* <DEDUP_REMOVED lines=10> */
.L_x_176:
        /* <DEDUP_REMOVED lines=10> */
.L_x_178:
        /* <DEDUP_REMOVED lines=10> */
.L_x_180:
        /* <DEDUP_REMOVED lines=10> */
.L_x_182:
        /* <DEDUP_REMOVED lines=10> */
.L_x_184:
[----:B------:R-:W-:-:S04]  /*3870*/  UIADD3 UR4, UPT, UPT, UR4, 0x1, URZ ;  /* 0x0000000104047890 */ /* 0x000fc8000fffe0ff */
[----:B------:R-:W-:-:S04]  /*3880*/  UISETP.NE.AND UP0, UPT, UR4, 0x14, UPT ;  /* 0x000000140400788c */ /* 0x000fc8000bf05270 */
[----:B------:R-:W-:Y:S02]  /*3890*/  USEL UR5, URZ, 0x1, UP0 ;  /* 0x00000001ff057887 */ /* 0x000fe40008000000 */
[----:B------:R-:W-:Y:S02]  /*38a0*/  USEL UR4, UR4, URZ, UP0 ;  /* 0x000000ff04047287 */ /* 0x000fe40008000000 */
[----:B------:R-:W-:Y:S02]  /*38b0*/  ULOP3.LUT UR5, UR6, UR5, URZ, 0x3c, !UPT ;  /* 0x0000000506057292 */ /* 0x000fe4000f8e3cff */
[----:B------:R-:W-:-:S04]  /*38c0*/  ULEA UR4, UR4, UR25, 0x3 ;  /* 0x0000001904047291 */ /* 0x000fc8000f8e18ff */
[----:B------:R-:W-:Y:S02]  /*38d0*/  IMAD.U32 R2, RZ, RZ, UR5 ;  /* 0x00000005ff027e24 */ /* 0x000fe4000f8e00ff */
[----:B-1----:R-:W-:-:S03]  /*38e0*/  MOV R0, UR4 ;  /* 0x0000000400007c02 */ /* 0x002fc60008000f00 */
[----:B------:R-:W-:-:S07]  /*38f0*/  SHF.L.U32 R3, R2, 0x1f, RZ ;  /* 0x0000001f02037819 */ /* 0x000fce00000006ff */
.L_x_60:
[----:B-1----:R1:W2:Y:S02]  /*3900*/  SYNCS.PHASECHK.TRANS64.TRYWAIT P0, [R0+URZ], R3 ;  /* 0x00000003000075a7 */ /* 0x0022a400080011ff */
[----:B--2---:R-:W-:Y:S05]  /*3910*/  @!P0 NANOSLEEP.SYNCS 0x989680 ;  /* 0x009896800000895d */ /* 0x004fea0003900000 */
[----:B------:R-:W2:Y:S02]  /*3920*/  @!P0 SYNCS.PHASECHK.TRANS64 P0, [R0+URZ], R3 ;  /* 0x00000003000085a7 */ /* 0x000ea400080010ff */
[----:B--2---:R-:W-:Y:S05]  /*3930*/  @P0 EXIT ;  /* 0x000000000000094d */ /* 0x004fea0003800000 */
[----:B------:R-:W-:Y:S05]  /*3940*/  BRA `(.L_x_60) ;  /* 0xfffffffc00ec7947 */ /* 0x000fea000383ffff */
.L_x_22:
[----:B------:R-:W2:Y:S02]  /*3950*/  S2UR UR4, SR_CgaCtaId ;  /* 0x00000000000479c3 */ /* 0x000ea40000008800 */
[----:B--2---:R-:W-:-:S04]  /*3960*/  UISETP.NE.AND UP0, UPT, UR4, URZ, UPT ;  /* 0x000000ff0400728c */ /* 0x004fc8000bf05270 */
[----:B------:R-:W-:-:S09]  /*3970*/  UISETP.NE.OR UP0, UPT, UR18, 0x1, UP0 ;  /* 0x000000011200788c */ /* 0x000fd20008705670 */
[----:B------:R-:W-:Y:S05]  /*3980*/  BRA.U UP0, `(.L_x_61) ;  /* 0x0000000100b47547 */ /* 0x000fea000b800000 */
[----:B------:R-:W2:Y:S01]  /*3990*/  S2UR UR5, SR_CgaCtaId ;  /* 0x00000000000579c3 */ /* 0x000ea20000008800 */
[----:B------:R-:W-:Y:S01]  /*39a0*/  UMOV UR4, 0x400 ;  /* 0x0000040000047882 */ /* 0x000fe20000000000 */
[----:B------:R-:W-:Y:S01]  /*39b0*/  HFMA2 R2, -RZ, RZ, 0, 5.9604644775390625e-08 ;  /* 0x00000001ff027431 */ /* 0x000fe200000001ff */
[----:B------:R-:W-:Y:S01]  /*39c0*/  ISETP.GE.U32.AND P0, PT, R3, 0x2, PT ;  /* 0x000000020300780c */ /* 0x000fe20003f06070 */
[----:B------:R-:W-:Y:S01]  /*39d0*/  IMAD.MOV.U32 R8, RZ, RZ, RZ ;  /* 0x000000ffff087224 */ /* 0x000fe200078e00ff */
[----:B--2---:R-:W-:-:S04]  /*39e0*/  ULEA UR4, UR5, UR4, 0x18 ;  /* 0x0000000405047291 */ /* 0x004fc8000f8ec0ff */
[----:B------:R-:W-:Y:S02]  /*39f0*/  UIADD3 UR5, UPT, UPT, UR4, 0x188, URZ ;  /* 0x0000018804057890 */ /* 0x000fe4000fffe0ff */
[----:B------:R-:W-:Y:S02]  /*3a00*/  UIADD3 UR8, UPT, UPT, UR4, 0x180, URZ ;  /* 0x0000018004087890 */ /* 0x000fe4000fffe0ff */
[----:B------:R-:W-:-:S12]  /*3a10*/  UPRMT UR5, URZ, 0x654, UR5 ;  /* 0x00000654ff057896 */ /* 0x000fd80008000005 */
.L_x_64:
[----:B------:R-:W-:Y:S01]  /*3a20*/  SHF.L.U32 R7, R2, 0x1f, RZ ;  /* 0x0000001f02077819 */ /* 0x000fe200000006ff */
[----:B------:R-:W-:Y:S02]  /*3a30*/  IMAD.U32 R4, RZ, RZ, UR8 ;  /* 0x00000008ff047e24 */ /* 0x000fe4000f8e00ff */
[----:B------:R-:W-:Y:S01]  /*3a40*/  @!P0 IMAD.MOV.U32 R5, RZ, RZ, 0x10 ;  /* 0x00000010ff058424 */ /* 0x000fe200078e00ff */
[----:B------:R-:W2:Y:S02]  /*3a50*/  SYNCS.PHASECHK.TRANS64.TRYWAIT P1, [UR4+0x188], R7 ;  /* 0x00018807ff0075a7 */ /* 0x000ea40008021104 */
[----:B------:R-:W-:-:S04]  /*3a60*/  PRMT R9, R3, 0x654, R4 ;  /* 0x0000065403097816 */ /* 0x000fc80000000004 */
[----:B------:R-:W-:Y:S01]  /*3a70*/  SEL R0, R9, R0, !P0 ;  /* 0x0000000009007207 */ /* 0x000fe20004000000 */
[----:B--2---:R-:W-:Y:S06]  /*3a80*/  @!P1 BRA `(.L_x_62) ;  /* 0x0000005c00389947 */ /* 0x004fec0003800000 */
.L_x_186:
[----:B------:R-:W-:Y:S01]  /*3a90*/  UIADD3 UR6, UPT, UPT, UR4, 0x1c0, URZ ;  /* 0x000001c004067890 */ /* 0x000fe2000fffe0ff */
[----:B------:R3:W-:Y:S01]  /*3aa0*/  @!P0 SYNCS.ARRIVE.TRANS64.RED RZ, [R0+URZ], R5 ;  /* 0x0000000500ff89a7 */ /* 0x0007e200080004ff */
[----:B------:R-:W-:Y:S01]  /*3ab0*/  UIADD3 UR7, UPT, UPT, UR4, 0x180, URZ ;  /* 0x0000018004077890 */ /* 0x000fe2000fffe0ff */
[----:B------:R-:W-:-:S08]  /*3ac0*/  LOP3.LUT R2, R2, 0x1, RZ, 0x3c, !PT ;  /* 0x0000000102027812 */ /* 0x000fd000078e3cff */
[----:B------:R-:W-:Y:S06]  /*3ad0*/  UGETNEXTWORKID.BROADCAST [UR6], [UR7] ;  /* 0x00000000060073ca */ /* 0x000fec0008000100 */
[----:B---3--:R-:W-:-:S04]  /*3ae0*/  SHF.L.U32 R5, R8, 0x1f, RZ ;  /* 0x0000001f08057819 */ /* 0x008fc800000006ff */
[----:B------:R-:W3:Y:S02]  /*3af0*/  SYNCS.PHASECHK.TRANS64.TRYWAIT P1, [UR4+0x180], R5 ;  /* 0x00018005ff0075a7 */ /* 0x000ee40008021104 */
[----:B---3--:R-:W-:Y:S05]  /*3b00*/  @!P1 BRA `(.L_x_63) ;  /* 0x0000005c00309947 */ /* 0x008fea0003800000 */
.L_x_188:
[----:B--2---:R-:W2:Y:S01]  /*3b10*/  LDS.128 R4, [UR4+0x1c0] ;  /* 0x0001c004ff047984 */ /* 0x004ea20008000c00 */
[----:B------:R-:W-:Y:S01]  /*3b20*/  LOP3.LUT R8, R8, 0x1, RZ, 0x3c, !PT ;  /* 0x0000000108087812 */ /* 0x000fe200078e3cff */
[----:B------:R-:W-:Y:S01]  /*3b30*/  @!PT LDS RZ, [RZ] ;  /* 0x00000000fffff984 */ /* 0x000fe20000000800 */
[----:B------:R-:W-:Y:S01]  /*3b40*/  @!PT LDS RZ, [RZ] ;  /* 0x00000000fffff984 */ /* 0x000fe20000000800 */
[----:B------:R-:W-:Y:S01]  /*3b50*/  @!PT LDS RZ, [RZ] ;  /* 0x00000000fffff984 */ /* 0x000fe20000000800 */
[----:B------:R-:W-:Y:S01]  /*3b60*/  @!PT LDS RZ, [RZ] ;  /* 0x00000000fffff984 */ /* 0x000fe20000000800 */
[----:B------:R3:W-:Y:S06]  /*3b70*/  MEMBAR.ALL.CTA ;  /* 0x0000000000007992 */ /* 0x0007ec0000008000 */
[----:B---3--:R-:W3:Y:S02]  /*3b80*/  FENCE.VIEW.ASYNC.S ;  /* 0x00000000000073c6 */ /* 0x008ee40000000000 */
[----:B---3--:R-:W-:Y:S01]  /*3b90*/  SYNCS.ARRIVE.TRANS64.RED.A1T0 RZ, [UR5], RZ ;  /* 0x000000ffffff79a7 */ /* 0x008fe20008100405 */
[----:B--2---:R-:W-:-:S13]  /*3ba0*/  LOP3.LUT P1, RZ, R6, 0x1, RZ, 0xc0, !PT ;  /* 0x0000000106ff7812 */ /* 0x004fda000782c0ff */
[----:B------:R-:W-:Y:S05]  /*3bb0*/  @P1 BRA `(.L_x_64) ;  /* 0xfffffffc00981947 */ /* 0x000fea000383ffff */
[----:B------:R-:W-:-:S04]  /*3bc0*/  SHF.L.U32 R0, R2, 0x1f, RZ ;  /* 0x0000001f02007819 */ /* 0x000fc800000006ff */
[----:B------:R-:W2:Y:S02]  /*3bd0*/  SYNCS.PHASECHK.TRANS64 P0, [UR4+0x188], R0 ;  /* 0x00018800ff0075a7 */ /* 0x000ea40008001004 */
[----:B-12---:R-:W-:Y:S05]  /*3be0*/  @P0 EXIT ;  /* 0x000000000000094d */ /* 0x006fea0003800000 */
[----:B------:R-:W-:-:S07]  /*3bf0*/  MOV R0, UR4 ;  /* 0x0000000400007c02 */ /* 0x000fce0008000f00 */
.L_x_65:
[----:B-1----:R-:W-:-:S04]  /*3c00*/  SHF.L.U32 R3, R2, 0x1f, RZ ;  /* 0x0000001f02037819 */ /* 0x002fc800000006ff */
[----:B------:R1:W2:Y:S03]  /*3c10*/  SYNCS.PHASECHK.TRANS64.TRYWAIT P0, [R0+URZ+0x188], R3 ;  /* 0x00018803000075a7 */ /* 0x0002a600080011ff */
[----:B--2---:R-:W-:Y:S05]  /*3c20*/  @!P0 NANOSLEEP.SYNCS 0x989680 ;  /* 0x009896800000895d */ /* 0x004fea0003900000 */
[----:B------:R-:W2:Y:S02]  /*3c30*/  @!P0 SYNCS.PHASECHK.TRANS64 P0, [R0+URZ+0x188], R3 ;  /* 0x00018803000085a7 */ /* 0x000ea400080010ff */
[----:B--2---:R-:W-:Y:S05]  /*3c40*/  @P0 EXIT ;  /* 0x000000000000094d */ /* 0x004fea0003800000 */
[----:B------:R-:W-:Y:S05]  /*3c50*/  BRA `(.L_x_65) ;  /* 0xfffffffc00e87947 */ /* 0x000fea000383ffff */
.L_x_61:
[----:B------:R-:W-:Y:S05]  /*3c60*/  BRA.U UP4, `(.L_x_66) ;  /* 0x0000001104647547 */ /* 0x000fea000b800000 */
[----:B------:R-:W2:Y:S01]  /*3c70*/  S2UR UR4, SR_CgaCtaId ;  /* 0x00000000000479c3 */ /* 0x000ea20000008800 */
[----:B------:R-:W-:Y:S01]  /*3c80*/  UMOV UR5, 0x40 ;  /* 0x0000004000057882 */ /* 0x000fe20000000000 */
[----:B------:R-:W-:Y:S01]  /*3c90*/  NOP ;  /* 0x0000000000007918 */ /* 0x000fe20000000000 */
[----:B------:R-:W-:Y:S01]  /*3ca0*/  UMOV UR6, 0x400 ;  /* 0x0000040000067882 */ /* 0x000fe20000000000 */
[----:B--2---:R-:W-:Y:S02]  /*3cb0*/  ULEA UR5, UR4, UR5, 0x18 ;  /* 0x0000000504057291 */ /* 0x004fe4000f8ec0ff */
[----:B------:R-:W-:-:S07]  /*3cc0*/  ULEA UR6, UR4, UR6, 0x18 ;  /* 0x0000000604067291 */ /* 0x000fce000f8ec0ff */
[----:B------:R-:W2:Y:S02]  /*3cd0*/  LDS.U8 R3, [UR5+0x1c] ;  /* 0x00001c05ff037984 */ /* 0x000ea40008000000 */
[----:B--2---:R-:W-:-:S13]  /*3ce0*/  ISETP.NE.AND P0, PT, R3, RZ, PT ;  /* 0x000000ff0300720c */ /* 0x004fda0003f05270 */
[----:B------:R-:W-:Y:S05]  /*3cf0*/  @P0 BRA `(.L_x_67) ;  /* 0x0000000400080947 */ /* 0x000fea0003800000 */
[----:B------:R-:W-:Y:S02]  /*3d00*/  UISETP.NE.U32.AND UP1, UPT, UR31, 0x1, UPT ;  /* 0x000000011f00788c */ /* 0x000fe4000bf25070 */
[----:B------:R-:W-:-:S07]  /*3d10*/  UIADD3 UR7, UPT, UPT, UR5, 0x8, URZ ;  /* 0x0000000805077890 */ /* 0x000fce000fffe0ff */
[----:B------:R-:W-:Y:S05]  /*3d20*/  BRA.U !UP1, `(.L_x_68) ;  /* 0x00000001099c7547 */ /* 0x000fea000b800000 */
[----:B------:R-:W-:Y:S01]  /*3d30*/  ELECT P0, URZ, PT ;  /* 0x0000000000ff782f */ /* 0x000fe20003800000 */
[----:B------:R-:W-:-:S12]  /*3d40*/  BSSY B0, `(.L_x_68) ;  /* 0x0000025000007945 */ /* 0x000fd80003800000 */
[----:B------:R-:W-:Y:S05]  /*3d50*/  @!P0 BRA `(.L_x_69) ;  /* 0x00000000008c8947 */ /* 0x000fea0003800000 */
[----:B------:R-:W-:-:S05]  /*3d60*/  UMOV UR4, 0x10 ;  /* 0x0000001000047882 */ /* 0x000fca0000000000 */
[----:B------:R-:W-:Y:S04]  /*3d70*/  DEPBAR.LE SB2, 0x36 ;  /* 0x0000ad800000791a */ /* 0x000fe80000000000 */
[----:B------:R-:W2:Y:S02]  /*3d80*/  UTCATOMSWS.2CTA.FIND_AND_SET.ALIGN UP0, UR4, UR4 ;  /* 0x00000004000475e3 */ /* 0x000ea40008200800 */
[----:B--2---:R-:W-:Y:S01]  /*3d90*/  MOV R10, UR4 ;  /* 0x00000004000a7c02 */ /* 0x004fe20008000f00 */
[----:B------:R-:W-:Y:S06]  /*3da0*/  BRA.U UP0, `(.L_x_70) ;  /* 0x0000000100187547 */ /* 0x000fec000b800000 */
.L_x_71:
[----:B------:R-:W-:Y:S05]  /*3db0*/  NANOSLEEP 0x64 ;  /* 0x000000640000795d */ /* 0x000fea0003800000 */
[----:B------:R-:W-:-:S05]  /*3dc0*/  UMOV UR4, 0x10 ;  /* 0x0000001000047882 */ /* 0x000fca0000000000 */
[----:B------:R-:W-:Y:S04]  /*3dd0*/  DEPBAR.LE SB2, 0x36 ;  /* 0x0000ad800000791a */ /* 0x000fe80000000000 */
[----:B------:R-:W2:Y:S02]  /*3de0*/  UTCATOMSWS.2CTA.FIND_AND_SET.ALIGN UP0, UR4, UR4 ;  /* 0x00000004000475e3 */ /* 0x000ea40008200800 */
[----:B--2---:R-:W-:Y:S01]  /*3df0*/  MOV R10, UR4 ;  /* 0x00000004000a7c02 */ /* 0x004fe20008000f00 */
[----:B------:R-:W-:Y:S05]  /*3e00*/  BRA.U !UP0, `(.L_x_71) ;  /* 0xfffffffd08e87547 */ /* 0x000fea000b83ffff */
.L_x_70:
[----:B------:R-:W2:Y:S01]  /*3e10*/  LDS R6, [UR5+0x10] ;  /* 0x00001005ff067984 */ /* 0x000ea20008000800 */
[----:B------:R-:W-:Y:S01]  /*3e20*/  IMAD.U32 R3, RZ, RZ, UR6 ;  /* 0x00000006ff037e24 */ /* 0x000fe2000f8e00ff */
[----:B------:R-:W-:-:S03]  /*3e30*/  MOV R4, UR30 ;  /* 0x0000001e00047c02 */ /* 0x000fc60008000f00 */
[----:B------:R-:W-:Y:S01]  /*3e40*/  VIADD R3, R3, 0x1d0 ;  /* 0x000001d003037836 */ /* 0x000fe20000000000 */
[----:B--2---:R-:W-:-:S04]  /*3e50*/  SHF.L.U32 R6, R6, 0x1f, RZ ;  /* 0x0000001f06067819 */ /* 0x004fc800000006ff */
[----:B------:R-:W2:Y:S02]  /*3e60*/  SYNCS.PHASECHK.TRANS64.TRYWAIT P0, [UR5+0x8], R6 ;  /* 0x00000806ff0075a7 */ /* 0x000ea40008001105 */
[----:B--2---:R-:W-:Y:S05]  /*3e70*/  @P0 BRA `(.L_x_72) ;  /* 0x0000000000080947 */ /* 0x004fea0003800000 */
[----:B------:R-:W2:Y:S02]  /*3e80*/  SYNCS.PHASECHK.TRANS64.TRYWAIT P0, [UR5+0x8], R6 ;  /* 0x00000806ff0075a7 */ /* 0x000ea40008001105 */
[----:B--2---:R-:W-:Y:S05]  /*3e90*/  @!P0 BRA `(.L_x_73) ;  /* 0x0000005800648947 */ /* 0x004fea0003800000 */
.L_x_72:
[----:B------:R-:W-:Y:S01]  /*3ea0*/  PRMT R4, R4, 0x654, R3 ;  /* 0x0000065404047816 */ /* 0x000fe20000000003 */
[----:B------:R-:W-:Y:S01]  /*3eb0*/  HFMA2 R3, -RZ, RZ, 0, 5.9604644775390625e-08 ;  /* 0x00000001ff037431 */ /* 0x000fe200000001ff */
[----:B------:R-:W-:Y:S01]  /*3ec0*/  UPRMT UR4, UR30, 0x654, UR7 ;  /* 0x000006541e047896 */ /* 0x000fe20008000007 */
[----:B------:R-:W-:Y:S02]  /*3ed0*/  IMAD.MOV.U32 R7, RZ, RZ, 0xffff ;  /* 0x0000ffffff077424 */ /* 0x000fe400078e00ff */
[----:B--2---:R-:W-:Y:S02]  /*3ee0*/  IMAD.MOV.U32 R6, RZ, RZ, 0x4 ;  /* 0x00000004ff067424 */ /* 0x004fe400078e00ff */
[----:B------:R-:W-:Y:S01]  /*3ef0*/  IMAD.SHL.U32 R9, R10, 0x20, RZ ;  /* 0x000000200a097824 */ /* 0x000fe200078e00ff */
[----:B------:R-:W-:Y:S02]  /*3f00*/  MOV R5, UR4 ;  /* 0x0000000400057c02 */ /* 0x000fe40008000f00 */
[-C--:B------:R-:W-:Y:S01]  /*3f10*/  SHF.L.U32 R8, R7, R10.reuse, RZ ;  /* 0x0000000a07087219 */ /* 0x080fe200000006ff */
[----:B------:R2:W-:Y:S01]  /*3f20*/  SYNCS.ARRIVE.TRANS64.RED RZ, [UR4], R6 ;  /* 0x00000006ffff79a7 */ /* 0x0005e20008000404 */
[----:B------:R-:W-:Y:S01]  /*3f30*/  SHF.L.U32 R7, R3, R10, RZ ;  /* 0x0000000a03077219 */ /* 0x000fe200000006ff */
[----:B------:R2:W-:Y:S04]  /*3f40*/  STS [UR6+0x1d0], R9 ;  /* 0x0001d009ff007988 */ /* 0x0005e80008000806 */
[----:B------:R2:W-:Y:S04]  /*3f50*/  STAS [R4.64], R10 ;  /* 0x0000000a04007dbd */ /* 0x0005e8000c0008ff */
[----:B------:R2:W-:Y:S04]  /*3f60*/  ATOMS.OR RZ, [UR5+0x14], R8 ;  /* 0x00001408ffff798c */ /* 0x0005e8000b000005 */
[----:B------:R2:W-:Y:S04]  /*3f70*/  ATOMS.OR RZ, [UR5+0x18], R7 ;  /* 0x00001807ffff798c */ /* 0x0005e8000b000005 */
[----:B------:R2:W-:Y:S02]  /*3f80*/  ATOMS.XOR RZ, [UR5+0x10], R3 ;  /* 0x00001003ffff798c */ /* 0x0005e4000b800005 */
.L_x_69:
[----:B-1----:R-:W-:Y:S05]  /*3f90*/  BSYNC B0 ;  /* 0x0000000000007941 */ /* 0x002fea0003800000 */
.L_x_68:
[----:B------:R-:W-:Y:S05]  /*3fa0*/  BRA.U UP1, `(.L_x_74) ;  /* 0x00000001016c7547 */ /* 0x000fea000b800000 */
[----:B------:R-:W-:-:S03]  /*3fb0*/  UMOV UR4, 0xffffffff ;  /* 0xffffffff00047882 */ /* 0x000fc60000000000 */
[----:B------:R-:W-:Y:S05]  /*3fc0*/  BRA.DIV UR4, `(.L_x_75) ;  /* 0x0000005a04307947 */ /* 0x000fea000b800000 */
[----:B------:R-:W-:-:S13]  /*3fd0*/  ELECT P6, URZ, PT ;  /* 0x0000000000ff782f */ /* 0x000fda00038c0000 */
.L_x_191:
[----:B------:R-:W-:Y:S05]  /*3fe0*/  @!P6 BRA `(.L_x_74) ;  /* 0x00000000005ce947 */ /* 0x000fea0003800000 */
[----:B--2---:R-:W2:Y:S02]  /*3ff0*/  LDS R4, [UR5+0x10] ;  /* 0x00001005ff047984 */ /* 0x004ea40008000800 */
[----:B--2---:R-:W-:-:S04]  /*4000*/  SHF.L.U32 R4, R4, 0x1f, RZ ;  /* 0x0000001f04047819 */ /* 0x004fc800000006ff */
[----:B------:R-:W2:Y:S02]  /*4010*/  SYNCS.PHASECHK.TRANS64.TRYWAIT P0, [UR5+0x8], R4 ;  /* 0x00000804ff0075a7 */ /* 0x000ea40008001105 */
[----:B--2---:R-:W-:Y:S05]  /*4020*/  @P0 BRA `(.L_x_76) ;  /* 0x0000000000080947 */ /* 0x004fea0003800000 */
[----:B------:R-:W2:Y:S02]  /*4030*/  SYNCS.PHASECHK.TRANS64.TRYWAIT P0, [UR5+0x8], R4 ;  /* 0x00000804ff0075a7 */ /* 0x000ea40008001105 */
[----:B--2---:R-:W-:Y:S05]  /*4040*/  @!P0 BRA `(.L_x_77) ;  /* 0x0000005800308947 */ /* 0x004fea0003800000 */
.L_x_76:
[----:B------:R-:W3:Y:S01]  /*4050*/  LDS R6, [UR6+0x1d0] ;  /* 0x0001d006ff067984 */ /* 0x000ee20008000800 */
[----:B--2---:R-:W-:Y:S02]  /*4060*/  HFMA2 R3, -RZ, RZ, 0, 5.9604644775390625e-08 ;  /* 0x00000001ff037431 */ /* 0x004fe400000001ff */
[----:B------:R-:W-:Y:S01]  /*4070*/  IMAD.MOV.U32 R4, RZ, RZ, 0xffff ;  /* 0x0000ffffff047424 */ /* 0x000fe200078e00ff */
[----:B------:R-:W-:Y:S01]  /*4080*/  UPRMT UR4, UR30, 0x654, UR7 ;  /* 0x000006541e047896 */ /* 0x000fe20008000007 */
[----:B---3--:R-:W-:-:S03]  /*4090*/  IMAD.SHL.U32 R5, R6, 0x20, RZ ;  /* 0x0000002006057824 */ /* 0x008fc600078e00ff */
[-C--:B------:R-:W-:Y:S02]  /*40a0*/  SHF.L.U32 R4, R4, R6.reuse, RZ ;  /* 0x0000000604047219 */ /* 0x080fe400000006ff */
[----:B------:R-:W-:Y:S01]  /*40b0*/  SHF.L.U32 R6, R3, R6, RZ ;  /* 0x0000000603067219 */ /* 0x000fe200000006ff */
[----:B------:R3:W-:Y:S04]  /*40c0*/  STS [UR6+0x1d0], R5 ;  /* 0x0001d005ff007988 */ /* 0x0007e80008000806 */
[----:B------:R3:W-:Y:S04]  /*40d0*/  ATOMS.OR RZ, [UR5+0x14], R4 ;  /* 0x00001404ffff798c */ /* 0x0007e8000b000005 */
[----:B------:R3:W-:Y:S01]  /*40e0*/  ATOMS.OR RZ, [UR5+0x18], R6 ;  /* 0x00001806ffff798c */ /* 0x0007e2000b000005 */
[----:B------:R-:W-:Y:S03]  /*40f0*/  SYNCS.ARRIVE.TRANS64.RED.A1T0 RZ, [UR4], RZ ;  /* 0x000000ffffff79a7 */ /* 0x000fe60008100404 */
[----:B------:R3:W-:Y:S01]  /*4100*/  ATOMS.XOR RZ, [UR5+0x10], R3 ;  /* 0x00001003ffff798c */ /* 0x0007e2000b800005 */
[----:B------:R-:W-:Y:S05]  /*4110*/  BRA `(.L_x_74) ;  /* 0x0000000000107947 */ /* 0x000fea0003800000 */
.L_x_67:
[----:B------:R-:W-:Y:S02]  /*4120*/  MOV R3, 0xffffffff ;  /* 0xffffffff00037802 */ /* 0x000fe40000000f00 */
[----:B------:R-:W-:-:S03]  /*4130*/  MOV R4, 0x4160 ;  /* 0x0000416000047802 */ /* 0x000fc60000000f00 */
[----:B------:R2:W-:Y:S04]  /*4140*/  STS [UR6+0x1d0], R3 ;  /* 0x0001d003ff007988 */ /* 0x0005e80008000806 */
[----:B-12--5:R-:W-:Y:S05]  /*4150*/  CALL.REL.NOINC `($__internal_1_$__cuda_sm10x_tcgen05_guardrail_trap_phase_invalid_during_alloc) ;  /* 0x0000005c006c7944 */ /* 0x026fea0003c00000 */
.L_x_74:
[----:B------:R-:W-:Y:S05]  /*4160*/  WARPSYNC.ALL ;  /* 0x0000000000007948 */ /* 0x000fea0003800000 */
[----:B------:R-:W4:Y:S01]  /*4170*/  S2UR UR17, SR_CgaCtaId ;  /* 0x00000000001179c3 */ /* 0x000f220000008800 */
[----:B------:R-:W-:Y:S01]  /*4180*/  UMOV UR4, 0x400 ;  /* 0x0000040000047882 */ /* 0x000fe20000000000 */
[----:B------:R-:W-:-:S06]  /*4190*/  NOP ;  /* 0x0000000000007918 */ /* 0x000fcc0000000000 */
[----:B------:R-:W-:Y:S06]  /*41a0*/  BAR.ARV 0x6, 0xa0 ;  /* 0x0182800000007b1d */ /* 0x000fec0000002000 */
[----:B------:R-:W1:Y:S01]  /*41b0*/  LDCU.64 UR6, c[0x0][0x388] ;  /* 0x00007100ff0677ac */ /* 0x000e620008000a00 */
[----:B------:R-:W-:Y:S01]  /*41c0*/  LOP3.LUT R2, R2, 0xffff, RZ, 0xc0, !PT ;  /* 0x0000ffff02027812 */ /* 0x000fe200078ec0ff */
[----:B--2---:R-:W-:Y:S01]  /*41d0*/  IMAD.MOV.U32 R8, RZ, RZ, 0x1 ;  /* 0x00000001ff087424 */ /* 0x004fe200078e00ff */
[----:B------:R-:W-:Y:S01]  /*41e0*/  LOP3.LUT R0, R0, 0xffff, RZ, 0xc0, !PT ;  /* 0x0000ffff00007812 */ /* 0x000fe200078ec0ff */
[----:B------:R-:W-:Y:S01]  /*41f0*/  UMOV UR21, URZ ;  /* 0x000000ff00157c82 */ /* 0x000fe20008000000 */
[----:B------:R-:W-:Y:S01]  /*4200*/  R2UR UR18, R2 ;  /* 0x00000000021272ca */ /* 0x000fe200000e0000 */
[----:B------:R-:W-:Y:S01]  /*4210*/  IMAD.MOV.U32 R2, RZ, RZ, RZ ;  /* 0x000000ffff027224 */ /* 0x000fe200078e00ff */
[----:B------:R-:W-:Y:S01]  /*4220*/  R2UR UR23, R0 ;  /* 0x00000000001772ca */ /* 0x000fe200000e0000 */
[----:B------:R-:W-:Y:S01]  /*4230*/  IMAD.MOV.U32 R0, RZ, RZ, RZ ;  /* 0x000000ffff007224 */ /* 0x000fe200078e00ff */
[----:B------:R-:W-:-:S02]  /*4240*/  UISETP.NE.AND UP3, UPT, UR31, URZ, UPT ;  /* 0x000000ff1f00728c */ /* 0x000fc4000bf65270 */
[----:B----4-:R-:W-:Y:S01]  /*4250*/  ULEA UR17, UR17, UR4, 0x18 ;  /* 0x0000000411117291 */ /* 0x010fe2000f8ec0ff */
[----:B------:R-:W-:Y:S01]  /*4260*/  UMOV UR16, URZ ;  /* 0x000000ff00107c82 */ /* 0x000fe20008000000 */
[----:B------:R-:W-:Y:S02]  /*4270*/  UMOV UR26, 0x0 ;  /* 0x00000000001a7882 */ /* 0x000fe40000000000 */
[----:B------:R-:W-:Y:S01]  /*4280*/  UIADD3 UR29, UPT, UPT, UR17, 0x188, URZ ;  /* 0x00000188111d7890 */ /* 0x000fe2000fffe0ff */
[----:B------:R-:W-:Y:S01]  /*4290*/  UMOV UR27, 0x10100490 ;  /* 0x10100490001b7882 */ /* 0x000fe20000000000 */
[----:B-1----:R-:W-:-:S03]  /*42a0*/  UIADD3 UR4, UPT, UPT, UR6, 0x1f, URZ ;  /* 0x0000001f06047890 */ /* 0x002fc6000fffe0ff */
[----:B---3--:R-:W1:Y:S01]  /*42b0*/  LDS R3, [UR17+0x1d0] ;  /* 0x0001d011ff037984 */ /* 0x008e620008000800 */
[----:B------:R-:W2:Y:S01]  /*42c0*/  LDCU UR6, c[0x0][0x390] ;  /* 0x00007200ff0677ac */ /* 0x000ea20008000800 */
[----:B------:R-:W-:Y:S02]  /*42d0*/  USHF.R.S32.HI UR5, URZ, 0x1f, UR4 ;  /* 0x0000001fff057899 */ /* 0x000fe40008011404 */
[----:B------:R-:W-:Y:S02]  /*42e0*/  UPRMT UR29, URZ, 0x654, UR29 ;  /* 0x00000654ff1d7896 */ /* 0x000fe4000800001d */
[----:B------:R-:W-:Y:S02]  /*42f0*/  ULEA.HI UR4, UR5, UR4, URZ, 0x5 ;  /* 0x0000000405047291 */ /* 0x000fe4000f8f28ff */
[----:B------:R-:W-:Y:S02]  /*4300*/  UIADD3 UR5, UPT, UPT, UR17, 0x6400, URZ ;  /* 0x0000640011057890 */ /* 0x000fe4000fffe0ff */
[----:B------:R-:W-:-:S02]  /*4310*/  USHF.R.S32.HI UR4, URZ, 0x5, UR4 ;  /* 0x00000005ff047899 */ /* 0x000fc40008011404 */
[----:B------:R-:W-:Y:S02]  /*4320*/  USHF.R.U32.HI UR5, URZ, 0x4, UR5 ;  /* 0x00000004ff057899 */ /* 0x000fe40008011605 */
[----:B------:R-:W-:Y:S02]  /*4330*/  UIMAD UR7, UR4, UR7, URZ ;  /* 0x00000007040772a4 */ /* 0x000fe4000f8e02ff */
[----:B------:R-:W-:Y:S02]  /*4340*/  UIADD3 UR4, UPT, UPT, UR17, 0x2e400, URZ ;  /* 0x0002e40011047890 */ /* 0x000fe4000fffe0ff */
[----:B------:R-:W-:Y:S02]  /*4350*/  ULOP3.LUT UR5, UR5, 0x3fff, URZ, 0xc0, !UPT ;  /* 0x00003fff05057892 */ /* 0x000fe4000f8ec0ff */
[----:B------:R-:W-:Y:S02]  /*4360*/  USHF.R.U32.HI UR4, URZ, 0x4, UR4 ;  /* 0x00000004ff047899 */ /* 0x000fe40008011604 */
[----:B------:R-:W-:-:S02]  /*4370*/  ULOP3.LUT UR19, UR5, 0x10000, URZ, 0xfc, !UPT ;  /* 0x0001000005137892 */ /* 0x000fc4000f8efcff */
[----:B------:R-:W-:Y:S02]  /*4380*/  ULOP3.LUT UR20, UR4, 0x3fff, URZ, 0xc0, !UPT ;  /* 0x00003fff04147892 */ /* 0x000fe4000f8ec0ff */
[----:B--2---:R-:W-:Y:S02]  /*4390*/  UIMAD UR4, UR7, UR6, URZ ;  /* 0x00000006070472a4 */ /* 0x004fe4000f8e02ff */
[----:B------:R-:W-:Y:S02]  /*43a0*/  ULOP3.LUT UR20, UR20, 0x10000, URZ, 0xfc, !UPT ;  /* 0x0001000014147892 */ /* 0x000fe4000f8efcff */
[----:B------:R-:W-:Y:S02]  /*43b0*/  UIADD3 UR28, UPT, UPT, UR4, -0x1, URZ ;  /* 0xffffffff041c7890 */ /* 0x000fe4000fffe0ff */
[----:B------:R-:W-:Y:S01]  /*43c0*/  UISETP.GE.AND UP4, UPT, UR4, 0x1, UPT ;  /* 0x000000010400788c */ /* 0x000fe2000bf86270 */
[----:B------:R-:W-:Y:S01]  /*43d0*/  UMOV UR24, 0x0 ;  /* 0x0000000000187882 */ /* 0x000fe20000000000 */
[----:B------:R-:W-:Y:S01]  /*43e0*/  UMOV UR25, 0x10100490 ;  /* 0x1010049000197882 */ /* 0x000fe20000000000 */
[C---:B-1----:R-:W-:Y:S01]  /*43f0*/  VIADD R5, R3.reuse, 0x40 ;  /* 0x0000004003057836 */ /* 0x042fe20000000000 */
[----:B------:R-:W-:-:S04]  /*4400*/  LOP3.LUT R4, R3, 0xffff, RZ, 0xc0, !PT ;  /* 0x0000ffff03047812 */ /* 0x000fc800078ec0ff */
[----:B------:R-:W-:-:S05]  /*4410*/  LOP3.LUT R5, R5, 0xffff, RZ, 0xc0, !PT ;  /* 0x0000ffff05057812 */ /* 0x000fca00078ec0ff */
[----:B------:R1:W-:Y:S02]  /*4420*/  STL.64 [R1], R4 ;  /* 0x0000000401007387 */ /* 0x0003e40000100a00 */
.L_x_86:
[----:B-1----:R-:W-:-:S04]  /*4430*/  SHF.L.U32 R5, R2, 0x1f, RZ ;  /* 0x0000001f02057819 */ /* 0x002fc800000006ff */
[----:B------:R-:W1:Y:S02]  /*4440*/  SYNCS.PHASECHK.TRANS64.TRYWAIT P0, [UR17+0x180], R5 ;  /* 0x00018005ff0075a7 */ /* 0x000e640008001111 */
[----:B-1-34-:R-:W-:Y:S05]  /*4450*/  @!P0 BRA `(.L_x_78) ;  /* 0x0000005400448947 */ /* 0x01afea0003800000 */
.L_x_193:
[----:B-1----:R-:W1:Y:S01]  /*4460*/  LDS.128 R4, [UR17+0x1c0] ;  /* 0x0001c011ff047984 */ /* 0x002e620008000c00 */
[----:B------:R-:W-:Y:S01]  /*4470*/  ULEA UR22, UR21, UR17, 0x3 ;  /* 0x0000001115167291 */ /* 0x000fe2000f8e18ff */
[----:B------:R-:W-:Y:S01]  /*4480*/  @!PT LDS RZ, [RZ] ;  /* 0x00000000fffff984 */ /* 0x000fe20000000800 */
[----:B------:R-:W-:Y:S01]  /*4490*/  @!PT LDS RZ, [RZ] ;  /* 0x00000000fffff984 */ /* 0x000fe20000000800 */
[----:B------:R-:W-:Y:S01]  /*44a0*/  @!PT LDS RZ, [RZ] ;  /* 0x00000000fffff984 */ /* 0x000fe20000000800 */
[----:B------:R-:W-:Y:S01]  /*44b0*/  @!PT LDS RZ, [RZ] ;  /* 0x00000000fffff984 */ /* 0x000fe20000000800 */
[----:B------:R2:W-:Y:S06]  /*44c0*/  MEMBAR.ALL.CTA ;  /* 0x0000000000007992 */ /* 0x0005ec0000008000 */
[----:B--2---:R-:W2:Y:S02]  /*44d0*/  FENCE.VIEW.ASYNC.S ;  /* 0x00000000000073c6 */ /* 0x004ea40000000000 */
[----:B--2---:R-:W-:Y:S01]  /*44e0*/  SYNCS.ARRIVE.TRANS64.RED.A1T0 RZ, [UR29], RZ ;  /* 0x000000ffffff79a7 */ /* 0x004fe2000810041d */
[----:B-1----:R-:W-:Y:S01]  /*44f0*/  LOP3.LUT P2, RZ, R6, 0x1, RZ, 0xc0, !PT ;  /* 0x0000000106ff7812 */ /* 0x002fe2000784c0ff */
[----:B------:R-:W-:-:S12]  /*4500*/  BRA.U UP3, `(.L_x_79) ;  /* 0x00000001030c7547 */ /* 0x000fd8000b800000 */
[----:B------:R-:W-:-:S04]  /*4510*/  SHF.L.U32 R5, R8, 0x1f, RZ ;  /* 0x0000001f08057819 */ /* 0x000fc800000006ff */
[----:B------:R-:W1:Y:S02]  /*4520*/  SYNCS.PHASECHK.TRANS64.TRYWAIT P0, [UR22+0x1a0], R5 ;  /* 0x0001a005ff0075a7 */ /* 0x000e640008001116 */
[----:B-1----:R-:W-:Y:S05]  /*4530*/  @!P0 BRA `(.L_x_80) ;  /* 0x0000005400248947 */ /* 0x002fea0003800000 */
.L_x_79:
[----:B------:R-:W-:Y:S05]  /*4540*/  BRA.U UP3, `(.L_x_81) ;  /* 0x0000000103d47547 */ /* 0x000fea000b800000 */
[----:B------:R-:W-:Y:S05]  /*4550*/  BRA.U !UP4, `(.L_x_82) ;  /* 0x000000010cc47547 */ /* 0x000fea000b800000 */
[----:B------:R-:W-:Y:S01]  /*4560*/  ULEA UR4, UR21, UR48, 0x2 ;  /* 0x0000003015047291 */ /* 0x000fe2000f8e10ff */
[----:B-1----:R-:W-:-:S08]  /*4570*/  SHF.L.U32 R4, R0, 0x1f, RZ ;  /* 0x0000001f00047819 */ /* 0x002fd000000006ff */
[----:B------:R-:W5:Y:S01]  /*4580*/  LDL R5, [UR4] ;  /* 0x00000004ff057983 */ /* 0x000f620008100800 */
[----:B------:R-:W-:Y:S02]  /*4590*/  ULEA UR4, UR16, UR17, 0x3 ;  /* 0x0000001110047291 */ /* 0x000fe4000f8e18ff */
[----:B------:R-:W-:Y:S01]  /*45a0*/  UPLOP3.LUT UP2, UPT, UPT, UPT, UPT, 0x40, 0x4 ;  /* 0x000000000004789c */ /* 0x000fe20003f4e870 */
[----:B------:R-:W-:Y:S01]  /*45b0*/  UMOV UR15, UR28 ;  /* 0x0000001c000f7c82 */ /* 0x000fe20008000000 */
[----:B------:R-:W-:-:S05]  /*45c0*/  UMOV UR5, UR16 ;  /* 0x0000001000057c82 */ /* 0x000fca0008000000 */
[----:B------:R1:W2:Y:S04]  /*45d0*/  SYNCS.PHASECHK.TRANS64.TRYWAIT P1, [UR4], R4 ;  /* 0x00000004ff0075a7 */ /* 0x0002a80008021104 */
.L_x_85:
[----:B---3--:R-:W-:Y:S01]  /*45e0*/  ULEA UR10, UR5, UR17, 0x3 ;  /* 0x00000011050a7291 */ /* 0x008fe2000f8e18ff */
[----:B--2-4-:R-:W-:Y:S11]  /*45f0*/  @P1 BRA `(.L_x_83) ;  /* 0x00000000000c1947 */ /* 0x014ff60003800000 */
[----:B------:R-:W-:Y:S04]  /*4600*/  SHF.L.U32 R7, R0, 0x1f, RZ ;  /* 0x0000001f00077819 */ /* 0x000fe800000006ff */
[----:B------:R-:W2:Y:S02]  /*4610*/  SYNCS.PHASECHK.TRANS64.TRYWAIT P0, [UR10], R7 ;  /* 0x00000007ff0075a7 */ /* 0x000ea4000800110a */
[----:B--2---:R-:W-:Y:S05]  /*4620*/  @!P0 BRA `(.L_x_84) ;  /* 0x0000005400008947 */ /* 0x004fea0003800000 */
.L_x_83:
[----:B------:R-:W-:Y:S01]  /*4630*/  UISETP.NE.AND UP0, UPT, UR15, URZ, UPT ;  /* 0x000000ff0f00728c */ /* 0x000fe2000bf05270 */
[----:B------:R-:W-:Y:S01]  /*4640*/  PLOP3.LUT P1, PT, PT, PT, PT, 0x80, 0x8 ;  /* 0x000000000008781c */ /* 0x000fe20003f2f070 */
[----:B------:R-:W-:Y:S02]  /*4650*/  UIADD3 UR4, UPT, UPT, UR5, 0x1, URZ ;  /* 0x0000000105047890 */ /* 0x000fe4000fffe0ff */
[----:B------:R-:W-:Y:S02]  /*4660*/  ULEA UR8, UR5, UR20, 0x7 ;  /* 0x0000001405087291 */ /* 0x000fe4000f8e38ff */
[----:B------:R-:W-:Y:S01]  /*4670*/  UISETP.NE.AND UP1, UPT, UR4, 0x14, UPT ;  /* 0x000000140400788c */ /* 0x000fe2000bf25270 */
[----:B------:R-:W-:Y:S01]  /*4680*/  PLOP3.LUT P0, PT, PT, PT, UP0, 0x80, 0x8 ;  /* 0x000000000008781c */ /* 0x000fe20003f0f008 */
[----:B------:R-:W-:Y:S02]  /*4690*/  UIADD3 UR12, UPT, UPT, UR8, 0x2, URZ ;  /* 0x00000002080c7890 */ /* 0x000fe4000fffe0ff */
[----:B------:R-:W-:Y:S02]  /*46a0*/  USEL UR6, URZ, 0x1, UP1 ;  /* 0x00000001ff067887 */ /* 0x000fe40008800000 */
[----:B------:R-:W-:Y:S02]  /*46b0*/  USEL UR16, UR4, URZ, UP1 ;  /* 0x000000ff04107287 */ /* 0x000fe40008800000 */
[----:B------:R-:W-:Y:S02]  /*46c0*/  UIADD3 UR10, UPT, UPT, UR10, 0xa0, URZ ;  /* 0x000000a00a0a7890 */ /* 0x000fe4000fffe0ff */
[----:B------:R-:W-:Y:S01]  /*46d0*/  @UP0 ULEA UR4, UR16, UR17, 0x3 ;  /* 0x0000001110040291 */ /* 0x000fe2000f8e18ff */
[----:B------:R-:W-:Y:S01]  /*46e0*/  LOP3.LUT R0, R0, UR6, RZ, 0x3c, !PT ;  /* 0x0000000600007c12 */ /* 0x000fe2000f8e3cff */
[----:B------:R-:W-:Y:S01]  /*46f0*/  UMOV UR9, 0x80004020 ;  /* 0x8000402000097882 */ /* 0x000fe20000000000 */
[----:B------:R-:W-:Y:S01]  /*4700*/  UMOV UR13, 0x80004020 ;  /* 0x80004020000d7882 */ /* 0x000fe20000000000 */
[----:B------:R-:W-:Y:S01]  /*4710*/  UMOV UR7, 0x80004020 ;  /* 0x8000402000077882 */ /* 0x000fe20000000000 */
[----:B-1----:R-:W-:Y:S04]  /*4720*/  @P0 SHF.L.U32 R4, R0, 0x1f, RZ ;  /* 0x0000001f00040819 */ /* 0x002fe800000006ff */
[----:B------:R3:W4:Y:S01]  /*4730*/  @P0 SYNCS.PHASECHK.TRANS64.TRYWAIT P1, [UR4], R4 ;  /* 0x00000004ff0005a7 */ /* 0x0007220008021104 */
[----:B------:R-:W-:Y:S11]  /*4740*/  ELECT P0, URZ, PT ;  /* 0x0000000000ff782f */ /* 0x000ff60003800000 */
[----:B------:R-:W-:Y:S02]  /*4750*/  @!UPT UIADD3 URZ, UPT, UPT, URZ, URZ, URZ ;  /* 0x000000fffffff290 */ /* 0x000fe4000fffe0ff */
[C---:B-----5:R-:W-:Y:S01]  /*4760*/  @P0 R2UR.BROADCAST UR14, R5.reuse ;  /* 0x00000000050e02ca */ /* 0x060fe200008e0000 */
[----:B------:R-:W-:Y:S01]  /*4770*/  ULEA UR4, UR5, UR19, 0x9 ;  /* 0x0000001305047291 */ /* 0x000fe2000f8e48ff */
[----:B------:R-:W-:Y:S11]  /*4780*/  ELECT P0, URZ, PT ;  /* 0x0000000000ff782f */ /* 0x000ff60003800000 */
[----:B------:R-:W-:Y:S02]  /*4790*/  @!UPT UIADD3 URZ, UPT, UPT, URZ, URZ, URZ ;  /* 0x000000fffffff290 */ /* 0x000fe4000fffe0ff */
[----:B------:R-:W-:Y:S01]  /*47a0*/  @P0 R2UR.BROADCAST UR11, R5 ;  /* 0x00000000050b02ca */ /* 0x000fe200008e0000 */
[----:B------:R-:W-:Y:S01]  /*47b0*/  UIADD3 UR6, UPT, UPT, UR4, 0x2, URZ ;  /* 0x0000000204067890 */ /* 0x000fe2000fffe0ff */
[----:B------:R-:W-:Y:S02]  /*47c0*/  UMOV UR5, 0x80004020 ;  /* 0x8000402000057882 */ /* 0x000fe40000000000 */
[----:B------:R1:W-:Y:S01]  /*47d0*/  UTCHMMA.2CTA gdesc[UR4], gdesc[UR8], tmem[UR14], tmem[UR26], idesc[UR27], UP2 ;  /* 0x00ff1a08040075ea */ /* 0x0003e2000920000e */
[----:B------:R-:W-:Y:S08]  /*47e0*/  UPLOP3.LUT UP2, UPT, UPT, UPT, UPT, 0x80, 0x8 ;  /* 0x000000000008789c */ /* 0x000ff00003f4f070 */
[----:B------:R3:W-:Y:S01]  /*47f0*/  UTCHMMA.2CTA gdesc[UR6], gdesc[UR12], tmem[UR11], tmem[UR24], idesc[UR25], UPT ;  /* 0x00ff180c060075ea */ /* 0x0007e2000ba0000b */
[----:B------:R3:W-:Y:S01]  /*4800*/  UTCBAR.2CTA.MULTICAST [UR10], URZ, UR18 ;  /* 0x000000ff0a0073e9 */ /* 0x0007e20008200812 */
[----:B-1----:R-:W-:Y:S02]  /*4810*/  UIADD3 UR4, UPT, UPT, UR15, 0x1, URZ ;  /* 0x000000010f047890 */ /* 0x002fe4000fffe0ff */
[----:B------:R-:W-:Y:S02]  /*4820*/  UIADD3 UR8, UPT, UPT, UR15, -0x1, URZ ;  /* 0xffffffff0f087890 */ /* 0x000fe4000fffe0ff */
[----:B------:R-:W-:Y:S01]  /*4830*/  UISETP.GT.U32.AND UP0, UPT, UR4, 0x1, UPT ;  /* 0x000000010400788c */ /* 0x000fe2000bf04070 */
[----:B------:R-:W-:Y:S04]  /*4840*/  UMOV UR5, UR16 ;  /* 0x0000001000057c82 */ /* 0x000fe80008000000 */
[----:B------:R-:W-:Y:S04]  /*4850*/  UMOV UR15, UR8 ;  /* 0x00000008000f7c82 */ /* 0x000fe80008000000 */
[----:B------:R-:W-:Y:S05]  /*4860*/  BRA.U UP0, `(.L_x_85) ;  /* 0xfffffffd005c7547 */ /* 0x000fea000b83ffff */
.L_x_82:
[----:B------:R-:W-:-:S09]  /*4870*/  UIADD3 UR4, UPT, UPT, UR22, 0x190, URZ ;  /* 0x0000019016047890 */ /* 0x000fd2000fffe0ff */
[----:B------:R2:W-:Y:S01]  /*4880*/  UTCBAR.2CTA.MULTICAST [UR4], URZ, UR23 ;  /* 0x000000ff040073e9 */ /* 0x0005e20008200817 */
[----:B------:R-:W-:Y:S02]  /*4890*/  NOP ;  /* 0x0000000000007918 */ /* 0x000fe40000000000 */
.L_x_81:
[----:B--2---:R-:W-:Y:S01]  /*48a0*/  UIADD3 UR4, UPT, UPT, UR21, 0x1, URZ ;  /* 0x0000000115047890 */ /* 0x004fe2000fffe0ff */
[----:B------:R-:W-:-:S03]  /*48b0*/  LOP3.LUT R2, R2, 0x1, RZ, 0x3c, !PT ;  /* 0x0000000102027812 */ /* 0x000fc600078e3cff */
[----:B------:R-:W-:-:S04]  /*48c0*/  UISETP.NE.AND UP0, UPT, UR4, 0x2, UPT ;  /* 0x000000020400788c */ /* 0x000fc8000bf05270 */
[----:B------:R-:W-:Y:S02]  /*48d0*/  USEL UR5, URZ, 0x1, UP0 ;  /* 0x00000001ff057887 */ /* 0x000fe40008000000 */
[----:B------:R-:W-:-:S04]  /*48e0*/  USEL UR21, UR4, URZ, UP0 ;  /* 0x000000ff04157287 */ /* 0x000fc80008000000 */
[----:B------:R-:W-:Y:S01]  /*48f0*/  LOP3.LUT R8, R8, UR5, RZ, 0x3c, !PT ;  /* 0x0000000508087c12 */ /* 0x000fe2000f8e3cff */
[----:B------:R-:W-:Y:S07]  /*4900*/  @P2 BRA `(.L_x_86) ;  /* 0xfffffff800c82947 */ /* 0x000fee000383ffff */
[----:B------:R-:W2:Y:S01]  /*4910*/  S2UR UR8, SR_CgaCtaId ;  /* 0x00000000000879c3 */ /* 0x000ea20000008800 */
[----:B------:R-:W-:Y:S01]  /*4920*/  ELECT P0, URZ, PT ;  /* 0x0000000000ff782f */ /* 0x000fe20003800000 */
[----:B------:R-:W-:Y:S01]  /*4930*/  HFMA2 R0, -RZ, RZ, 0, 5.9604644775390625e-08 ;  /* 0x00000001ff007431 */ /* 0x000fe200000001ff */
[----:B------:R-:W-:-:S05]  /*4940*/  UMOV UR4, 0x40 ;  /* 0x0000004000047882 */ /* 0x000fca0000000000 */
[----:B------:R-:W-:Y:S01]  /*4950*/  UVIRTCOUNT.DEALLOC.SMPOOL 0x80 ;  /* 0x000000800000784c */ /* 0x000fe20000000000 */
[----:B------:R-:W-:Y:S02]  /*4960*/  UISETP.NE.AND UP0, UPT, UR31, URZ, UPT ;  /* 0x000000ff1f00728c */ /* 0x000fe4000bf05270 */
[----:B--2---:R-:W-:-:S09]  /*4970*/  ULEA UR8, UR8, UR4, 0x18 ;  /* 0x0000000408087291 */ /* 0x004fd2000f8ec0ff */
[----:B------:R2:W-:Y:S01]  /*4980*/  @P0 STS.U8 [UR8+0x1c], R0 ;  /* 0x00001c00ff000988 */ /* 0x0005e20008000008 */
[----:B------:R-:W-:Y:S05]  /*4990*/  BRA.U UP0, `(.L_x_87) ;  /* 0x0000000100587547 */ /* 0x000fea000b800000 */
[----:B------:R-:W-:Y:S01]  /*49a0*/  UIADD3 UR5, UPT, UPT, UR17, 0x1a0, URZ ;  /* 0x000001a011057890 */ /* 0x000fe2000fffe0ff */
[----:B-1----:R-:W-:-:S03]  /*49b0*/  SHF.L.U32 R5, R8, 0x1f, RZ ;  /* 0x0000001f08057819 */ /* 0x002fc600000006ff */
[----:B------:R-:W-:-:S09]  /*49c0*/  ULEA UR4, UR21, UR5, 0x3 ;  /* 0x0000000515047291 */ /* 0x000fd2000f8e18ff */
[----:B------:R-:W1:Y:S02]  /*49d0*/  SYNCS.PHASECHK.TRANS64.TRYWAIT P0, [UR4], R5 ;  /* 0x00000005ff0075a7 */ /* 0x000e640008001104 */
[----:B-1----:R-:W-:Y:S05]  /*49e0*/  @!P0 BRA `(.L_x_88) ;  /* 0x0000005000288947 */ /* 0x002fea0003800000 */
.L_x_197:
[----:B------:R-:W-:-:S04]  /*49f0*/  UIADD3 UR4, UPT, UPT, UR21, 0x1, URZ ;  /* 0x0000000115047890 */ /* 0x000fc8000fffe0ff */
[----:B------:R-:W-:-:S04]  /*4a00*/  UISETP.NE.AND UP1, UPT, UR4, 0x2, UPT ;  /* 0x000000020400788c */ /* 0x000fc8000bf25270 */
[----:B---3--:R-:W-:Y:S02]  /*4a10*/  USEL UR6, URZ, 0x1, UP1 ;  /* 0x00000001ff067887 */ /* 0x008fe40008800000 */
[----:B------:R-:W-:-:S04]  /*4a20*/  USEL UR4, UR4, URZ, UP1 ;  /* 0x000000ff04047287 */ /* 0x000fc80008800000 */
[----:B------:R-:W-:Y:S01]  /*4a30*/  ULEA UR4, UR4, UR5, 0x3 ;  /* 0x0000000504047291 */ /* 0x000fe2000f8e18ff */
[----:B-1----:R-:W-:-:S04]  /*4a40*/  LOP3.LUT R5, R8, UR6, RZ, 0x3c, !PT ;  /* 0x0000000608057c12 */ /* 0x002fc8000f8e3cff */
[----:B------:R-:W-:Y:S01]  /*4a50*/  SHF.L.U32 R5, R5, 0x1f, RZ ;  /* 0x0000001f05057819 */ /* 0x000fe200000006ff */
[----:B--2---:R-:W-:-:S04]  /*4a60*/  IMAD.U32 R0, RZ, RZ, UR4 ;  /* 0x00000004ff007e24 */ /* 0x004fc8000f8e00ff */
[----:B------:R1:W2:Y:S03]  /*4a70*/  SYNCS.PHASECHK.TRANS64.TRYWAIT P0, [R0+URZ], R5 ;  /* 0x00000005000075a7 */ /* 0x0002a600080011ff */
[----:B--2---:R-:W-:Y:S05]  /*4a80*/  @!P0 NANOSLEEP.SYNCS 0x989680 ;  /* 0x009896800000895d */ /* 0x004fea0003900000 */
[----:B------:R-:W2:Y:S02]  /*4a90*/  @!P0 SYNCS.PHASECHK.TRANS64 P0, [R0+URZ], R5 ;  /* 0x00000005000085a7 */ /* 0x000ea400080010ff */
[----:B--2---:R-:W-:Y:S05]  /*4aa0*/  @P0 BRA `(.L_x_89) ;  /* 0x0000000000200947 */ /* 0x004fea0003800000 */
.L_x_90:
[----:B--2---:R2:W3:Y:S02]  /*4ab0*/  SYNCS.PHASECHK.TRANS64.TRYWAIT P0, [R0+URZ], R5 ;  /* 0x00000005000075a7 */ /* 0x0044e400080011ff */
[----:B---3--:R-:W-:Y:S05]  /*4ac0*/  @!P0 NANOSLEEP.SYNCS 0x989680 ;  /* 0x009896800000895d */ /* 0x008fea0003900000 */
[----:B------:R-:W3:Y:S02]  /*4ad0*/  @!P0 SYNCS.PHASECHK.TRANS64 P0, [R0+URZ], R5 ;  /* 0x00000005000085a7 */ /* 0x000ee400080010ff */
[----:B---3--:R-:W-:Y:S05]  /*4ae0*/  @!P0 BRA `(.L_x_90) ;  /* 0xfffffffc00f08947 */ /* 0x008fea000383ffff */
[----:B------:R-:W-:Y:S05]  /*4af0*/  BRA `(.L_x_89) ;  /* 0x00000000000c7947 */ /* 0x000fea0003800000 */
.L_x_87:
[----:B------:R-:W-:-:S04]  /*4b00*/  UIADD3 UR4, UPT, UPT, UR17, 0x1b0, URZ ;  /* 0x000001b011047890 */ /* 0x000fc8000fffe0ff */
[----:B------:R-:W-:-:S09]  /*4b10*/  UPRMT UR4, UR30, 0x654, UR4 ;  /* 0x000006541e047896 */ /* 0x000fd20008000004 */
[----:B------:R-:W-:Y:S03]  /*4b20*/  SYNCS.ARRIVE.TRANS64.RED.A1T0 RZ, [UR4], RZ ;  /* 0x000000ffffff79a7 */ /* 0x000fe60008100404 */
.L_x_89:
[----:B-12---:R-:W-:Y:S01]  /*4b30*/  SHF.L.U32 R5, RZ, 0x1f, RZ ;  /* 0x0000001fff057819 */ /* 0x006fe200000006ff */
[----:B------:R-:W-:Y:S01]  /*4b40*/  UIADD3 UR4, UPT, UPT, UR17, 0x1b0, URZ ;  /* 0x000001b011047890 */ /* 0x000fe2000fffe0ff */
[----:B------:R-:W-:Y:S02]  /*4b50*/  PLOP3.LUT P0, PT, PT, PT, UP0, 0x80, 0x8 ;  /* 0x000000000008781c */ /* 0x000fe40003f0f008 */
[----:B----4-:R-:W1:Y:S02]  /*4b60*/  SYNCS.PHASECHK.TRANS64.TRYWAIT P1, [UR17+0x1b0], R5 ;  /* 0x0001b005ff0075a7 */ /* 0x010e640008021111 */
[----:B-1----:R-:W-:Y:S09]  /*4b70*/  @!P1 BRA `(.L_x_91) ;  /* 0x0000004c00dc9947 */ /* 0x002ff20003800000 */
.L_x_199:
[----:B------:R-:W-:Y:S01]  /*4b80*/  @!UP0 UPRMT UR4, UR30, 0x654, UR4 ;  /* 0x000006541e048896 */ /* 0x000fe20008000004 */
[----:B------:R-:W-:Y:S01]  /*4b90*/  LOP3.LUT R2, R3, 0xffff, RZ, 0xc0, !PT ;  /* 0x0000ffff03027812 */ /* 0x000fe200078ec0ff */
[----:B------:R-:W-:Y:S02]  /*4ba0*/  IMAD.MOV.U32 R3, RZ, RZ, 0xffff ;  /* 0x0000ffffff037424 */ /* 0x000fe400078e00ff */
[----:B-1----:R-:W-:Y:S01]  /*4bb0*/  IMAD.MOV.U32 R5, RZ, RZ, 0x1 ;  /* 0x00000001ff057424 */ /* 0x002fe200078e00ff */
[----:B------:R-:W-:-:S04]  /*4bc0*/  SHF.R.U32.HI R2, RZ, 0x5, R2 ;  /* 0x00000005ff027819 */ /* 0x000fc80000011602 */
[----:B------:R-:W-:Y:S01]  /*4bd0*/  @!P0 SYNCS.ARRIVE.TRANS64.RED.A1T0 RZ, [UR4], RZ ;  /* 0x000000ffffff89a7 */ /* 0x000fe20008100404 */
[----:B------:R-:W-:Y:S01]  /*4be0*/  NOP ;  /* 0x0000000000007918 */ /* 0x000fe20000000000 */
[----:B------:R-:W1:Y:S01]  /*4bf0*/  LDS R0, [UR8+0x14] ;  /* 0x00001408ff007984 */ /* 0x000e620008000800 */
[-C--:B------:R-:W-:Y:S02]  /*4c00*/  SHF.L.U32 R3, R3, R2.reuse, RZ ;  /* 0x0000000203037219 */ /* 0x080fe400000006ff */
[----:B------:R-:W-:Y:S02]  /*4c10*/  SHF.L.U32 R5, R5, R2, RZ ;  /* 0x0000000205057219 */ /* 0x000fe400000006ff */
[----:B-1----:R-:W-:-:S04]  /*4c20*/  LOP3.LUT R0, R0, R3, RZ, 0xc0, !PT ;  /* 0x0000000300007212 */ /* 0x002fc800078ec0ff */
[----:B------:R-:W-:-:S13]  /*4c30*/  ISETP.NE.AND P0, PT, R0, R3, PT ;  /* 0x000000030000720c */ /* 0x000fda0003f05270 */
[----:B------:R-:W-:Y:S05]  /*4c40*/  @P0 BRA `(.L_x_92) ;  /* 0x00000000005c0947 */ /* 0x000fea0003800000 */
[----:B------:R-:W1:Y:S02]  /*4c50*/  LDS R0, [UR8+0x18] ;  /* 0x00001808ff007984 */ /* 0x000e640008000800 */
[----:B-1----:R-:W-:-:S04]  /*4c60*/  LOP3.LUT R0, R0, R5, RZ, 0xc0, !PT ;  /* 0x0000000500007212 */ /* 0x002fc800078ec0ff */
[----:B------:R-:W-:-:S13]  /*4c70*/  ISETP.NE.AND P0, PT, R0, R5, PT ;  /* 0x000000050000720c */ /* 0x000fda0003f05270 */
[----:B------:R-:W-:Y:S05]  /*4c80*/  @P0 BRA `(.L_x_93) ;  /* 0x0000000000400947 */ /* 0x000fea0003800000 */
[----:B------:R-:W-:Y:S01]  /*4c90*/  R2UR UR4, R3 ;  /* 0x00000000030472ca */ /* 0x000fe200000e0000 */
[----:B------:R-:W1:Y:S01]  /*4ca0*/  S2R R2, SR_LANEID ;  /* 0x0000000000027919 */ /* 0x000e620000000000 */
[----:B------:R-:W-:-:S04]  /*4cb0*/  LOP3.LUT R5, RZ, R5, RZ, 0x33, !PT ;  /* 0x00000005ff057212 */ /* 0x000fc800078e33ff */
[----:B---3--:R-:W2:Y:S07]  /*4cc0*/  REDUX UR6, R5 ;  /* 0x00000000050673c4 */ /* 0x008eae0000000000 */
[----:B------:R-:W-:-:S03]  /*4cd0*/  ULOP3.LUT UR5, URZ, UR4, URZ, 0x33, !UPT ;  /* 0x00000004ff057292 */ /* 0x000fc6000f8e33ff */
[----:B------:R-:W-:Y:S02]  /*4ce0*/  VOTEU.ANY UR4, UPT, PT ;  /* 0x0000000000047886 */ /* 0x000fe400038e0100 */
[----:B------:R-:W-:Y:S01]  /*4cf0*/  UFLO.U32 UR4, UR4 ;  /* 0x00000004000472bd */ /* 0x000fe200080e0000 */
[----:B------:R-:W-:-:S04]  /*4d00*/  IMAD.U32 R0, RZ, RZ, UR5 ;  /* 0x00000005ff007e24 */ /* 0x000fc8000f8e00ff */
[----:B------:R-:W3:Y:S02]  /*4d10*/  REDUX UR7, R0 ;  /* 0x00000000000773c4 */ /* 0x000ee40000000000 */
[----:B------:R4:W-:Y:S01]  /*4d20*/  UTCATOMSWS.AND URZ, UR5 ;  /* 0x0000000500ff79e3 */ /* 0x0009e20008000000 */
[----:B-1----:R-:W-:Y:S01]  /*4d30*/  ISETP.EQ.U32.AND P0, PT, R2, UR4, PT ;  /* 0x0000000402007c0c */ /* 0x002fe2000bf02070 */
[----:B--2---:R-:W-:Y:S02]  /*4d40*/  IMAD.U32 R2, RZ, RZ, UR6 ;  /* 0x00000006ff027e24 */ /* 0x004fe4000f8e00ff */
[----:B---3--:R-:W-:-:S10]  /*4d50*/  IMAD.U32 R3, RZ, RZ, UR7 ;  /* 0x00000007ff037e24 */ /* 0x008fd4000f8e00ff */
[----:B------:R4:W-:Y:S04]  /*4d60*/  @P0 ATOMS.AND RZ, [UR8+0x14], R3 ;  /* 0x00001403ffff098c */ /* 0x0009e8000a800008 */
[----:B------:R4:W-:Y:S01]  /*4d70*/  @P0 ATOMS.AND RZ, [UR8+0x18], R2 ;  /* 0x00001802ffff098c */ /* 0x0009e2000a800008 */
[----:B------:R-:W-:Y:S05]  /*4d80*/  BRA `(.L_x_94) ;  /* 0x0000000000147947 */ /* 0x000fea0003800000 */
.L_x_93:
[----:B------:R-:W-:Y:S02]  /*4d90*/  MOV R2, 0x4db0 ;  /* 0x00004db000027802 */ /* 0x000fe40000000f00 */
[----:B---3-5:R-:W-:Y:S05]  /*4da0*/  CALL.REL.NOINC `($__internal_0_$__cuda_sm10x_tcgen05_guardrail_trap_col_being_dealloced_not_returned_by_alloc) ;  /* 0x00000050004c7944 */ /* 0x028fea0003c00000 */
[----:B------:R-:W-:Y:S05]  /*4db0*/  BRA `(.L_x_94) ;  /* 0x0000000000087947 */ /* 0x000fea0003800000 */
.L_x_92:
[----:B------:R-:W-:Y:S02]  /*4dc0*/  MOV R2, 0x4de0 ;  /* 0x00004de000027802 */ /* 0x000fe40000000f00 */
[----:B---3-5:R-:W-:Y:S05]  /*4dd0*/  CALL.REL.NOINC `($__internal_2_$__cuda_sm10x_tcgen05_guardrail_trap_unallocated_columns_being_dealloced) ;  /* 0x0000005000587944 */ /* 0x028fea0003c00000 */
.L_x_94:
[----:B------:R-:W-:Y:S01]  /*4de0*/  NOP ;  /* 0x0000000000007918 */ /* 0x000fe20000000000 */
[----:B----4-:R-:W-:Y:S05]  /*4df0*/  EXIT ;  /* 0x000000000000794d */ /* 0x010fea0003800000 */
.L_x_66:
[----:B------:R-:W-:-:S09]  /*4e00*/  UISETP.NE.OR UP0, UPT, UR18, 0x3, !UP3 ;  /* 0x000000031200788c */ /* 0x000fd2000df05670 */
[----:B------:R-:W-:Y:S05]  /*4e10*/  BRA.U UP0, `(.L_x_95) ;  /* 0x0000001100447547 */ /* 0x000fea000b800000 */
[----:B------:R-:W2:Y:S01]  /*4e20*/  LDCU.64 UR4, c[0x0][0x888] ;  /* 0x00011100ff0477ac */ /* 0x000ea20008000a00 */
[----:B------:R-:W3:Y:S01]  /*4e30*/  S2UR UR6, SR_CgaCtaId ;  /* 0x00000000000679c3 */ /* 0x000ee20000008800 */
[----:B------:R-:W-:Y:S01]  /*4e40*/  HFMA2 R9, -RZ, RZ, 0, 5.9604644775390625e-08 ;  /* 0x00000001ff097431 */ /* 0x000fe200000001ff */
[----:B------:R-:W-:Y:S01]  /*4e50*/  MOV R8, RZ ;  /* 0x000000ff00087202 */ /* 0x000fe20000000f00 */
[----:B------:R-:W4:Y:S01]  /*4e60*/  LDCU UR36, c[0x0][0x370] ;  /* 0x00006e00ff2477ac */ /* 0x000f220008000800 */
[----:B------:R-:W-:Y:S01]  /*4e70*/  HFMA2 R3, -RZ, RZ, 0, 0.0078125 ;  /* 0x00002000ff037431 */ /* 0x000fe200000001ff */
[----:B------:R-:W1:Y:S03]  /*4e80*/  LDCU.128 UR32, c[0x0][0xb10] ;  /* 0x00016200ff2077ac */ /* 0x000e660008000c00 */
[----:B------:R-:W4:Y:S01]  /*4e90*/  LDC.64 R10, c[0x0][0x348] ;  /* 0x0000d200ff0a7b82 */ /* 0x000f220000000a00 */
[----:B------:R-:W1:Y:S01]  /*4ea0*/  LDCU UR29, c[0x0][0x374] ;  /* 0x00006e80ff1d77ac */ /* 0x000e620008000800 */
[----:B------:R-:W4:Y:S01]  /*4eb0*/  LDCU.64 UR26, c[0x0][0x890] ;  /* 0x00011200ff1a77ac */ /* 0x000f220008000a00 */
[----:B------:R-:W4:Y:S01]  /*4ec0*/  LDCU UR18, c[0x0][0xb0c] ;  /* 0x00016180ff1277ac */ /* 0x000f220008000800 */
[----:B--2---:R-:W-:Y:S01]  /*4ed0*/  UISETP.NE.U32.AND UP0, UPT, UR4, URZ, UPT ;  /* 0x000000ff0400728c */ /* 0x004fe2000bf05070 */
[----:B------:R-:W2:Y:S01]  /*4ee0*/  LDCU UR46, c[0x0][0xb20] ;  /* 0x00016400ff2e77ac */ /* 0x000ea20008000800 */
[----:B------:R-:W2:Y:S01]  /*4ef0*/  LDCU UR4, c[0x0][0xb30] ;  /* 0x00016600ff0477ac */ /* 0x000ea20008000800 */
[----:B------:R-:W2:Y:S01]  /*4f00*/  LDCU.128 UR40, c[0x0][0x980] ;  /* 0x00013000ff2877ac */ /* 0x000ea20008000c00 */
[----:B------:R-:W-:Y:S01]  /*4f10*/  UMOV UR24, 0x400 ;  /* 0x0000040000187882 */ /* 0x000fe20000000000 */
[----:B-1----:R-:W-:-:S02]  /*4f20*/  UIMAD.WIDE.U32 UR8, UR29, UR35, URZ ;  /* 0x000000231d0872a5 */ /* 0x002fc4000f8e00ff */
[----:B---3--:R-:W-:Y:S02]  /*4f30*/  ULEA UR24, UR6, UR24, 0x18 ;  /* 0x0000001806187291 */ /* 0x008fe4000f8ec0ff */
[----:B----4-:R-:W-:Y:S02]  /*4f40*/  UIMAD.WIDE.U32 UR6, UR36, UR32, URZ ;  /* 0x00000020240672a5 */ /* 0x010fe4000f8e00ff */
[----:B------:R-:W-:Y:S02]  /*4f50*/  UISETP.NE.AND.EX UP5, UPT, UR5, URZ, UPT, UP0 ;  /* 0x000000ff0500728c */ /* 0x000fe4000bfa5300 */
[----:B------:R-:W-:Y:S02]  /*4f60*/  UISETP.NE.U32.AND UP6, UPT, UR26, URZ, UPT ;  /* 0x000000ff1a00728c */ /* 0x000fe4000bfc5070 */
[----:B------:R-:W-:Y:S02]  /*4f70*/  UIADD3 UR37, UPT, UPT, UR24, 0x188, URZ ;  /* 0x0000018818257890 */ /* 0x000fe4000fffe0ff */
[----:B------:R-:W-:-:S02]  /*4f80*/  UISETP.NE.AND UP0, UPT, UR39, 0x1, UPT ;  /* 0x000000012700788c */ /* 0x000fc4000bf05270 */
[----:B------:R-:W-:Y:S01]  /*4f90*/  UISETP.NE.AND UP0, UPT, UR18, 0x1, UPT ;  /* 0x000000011200788c */ /* 0x000fe2000bf05270 */
[----:B------:R-:W-:Y:S01]  /*4fa0*/  UMOV UR6, UR7 ;  /* 0x0000000700067c82 */ /* 0x000fe20008000000 */
[----:B------:R-:W-:Y:S01]  /*4fb0*/  UMOV UR38, UR9 ;  /* 0x0000000900267c82 */ /* 0x000fe20008000000 */
[----:B------:R-:W-:Y:S02]  /*4fc0*/  UISETP.GE.AND UP2, UPT, UR39, 0x1, UPT ;  /* 0x000000012700788c */ /* 0x000fe4000bf46270 */
[----:B------:R-:W-:Y:S01]  /*4fd0*/  UISETP.NE.AND UP0, UPT, UR34, 0x1, UPT ;  /* 0x000000012200788c */ /* 0x000fe2000bf05270 */
[----:B------:R-:W-:Y:S01]  /*4fe0*/  UMOV UR25, URZ ;  /* 0x000000ff00197c82 */ /* 0x000fe20008000000 */
[----:B------:R-:W-:Y:S01]  /*4ff0*/  UPLOP3.LUT UP4, UPT, UPT, UPT, UPT, 0x40, 0x4 ;  /* 0x000000000004789c */ /* 0x000fe20003f8e870 */
[----:B------:R-:W1:Y:S01]  /*5000*/  LDCU.64 UR16, c[0x0][0xb28] ;  /* 0x00016500ff1077ac */ /* 0x000e620008000a00 */
[----:B------:R-:W3:Y:S01]  /*5010*/  LDCU.64 UR30, c[0x0][0x990] ;  /* 0x00013200ff1e77ac */ /* 0x000ee20008000a00 */
[----:B------:R-:W-:-:S02]  /*5020*/  UISETP.NE.AND.EX UP6, UPT, UR27, URZ, UPT, UP6 ;  /* 0x000000ff1b00728c */ /* 0x000fc4000bfc5360 */
[----:B------:R-:W-:Y:S02]  /*5030*/  UPRMT UR37, URZ, 0x654, UR37 ;  /* 0x00000654ff257896 */ /* 0x000fe40008000025 */
[----:B------:R-:W-:Y:S02]  /*5040*/  USHF.R.U32.HI UR44, URZ, UR33, UR6 ;  /* 0x00000021ff2c7299 */ /* 0x000fe40008011606 */
[----:B--2---:R-:W-:Y:S02]  /*5050*/  USHF.R.U32.HI UR38, URZ, UR46, UR38 ;  /* 0x0000002eff267299 */ /* 0x004fe40008011626 */
[----:B------:R-:W-:Y:S02]  /*5060*/  UISETP.NE.AND UP3, UPT, UR4, 0x1, UPT ;  /* 0x000000010400788c */ /* 0x000fe4000bf65270 */
[----:B------:R-:W-:Y:S02]  /*5070*/  UISETP.NE.AND UP2, UPT, UR40, 0x1, UPT ;  /* 0x000000012800788c */ /* 0x000fe4000bf45270 */
[----:B------:R-:W-:-:S11]  /*5080*/  UISETP.NE.AND UP0, UPT, UR43, 0x1, UPT ;  /* 0x000000012b00788c */ /* 0x000fd6000bf05270 */
.L_x_104:
[----:B------:R-:W-:Y:S04]  /*5090*/  SHF.L.U32 R5, R8, 0x1f, RZ ;  /* 0x0000001f08057819 */ /* 0x000fe800000006ff */
[----:B--2---:R-:W2:Y:S02]  /*50a0*/  SYNCS.PHASECHK.TRANS64.TRYWAIT P0, [UR24+0x180], R5 ;  /* 0x00018005ff0075a7 */ /* 0x004ea40008001118 */
[----:B--2---:R-:W-:Y:S05]  /*50b0*/  @!P0 BRA `(.L_x_96) ;  /* 0x0000004800a48947 */ /* 0x004fea0003800000 */
.L_x_201:
[----:B--2---:R-:W2:Y:S01]  /*50c0*/  LDS.128 R4, [UR24+0x1c0] ;  /* 0x0001c018ff047984 */ /* 0x004ea20008000c00 */
[----:B------:R-:W-:Y:S01]  /*50d0*/  UISETP.GE.AND UP0, UPT, UR39, 0x1, UPT ;  /* 0x000000012700788c */ /* 0x000fe2000bf06270 */
[----:B------:R-:W-:Y:S01]  /*50e0*/  @!PT LDS RZ, [RZ] ;  /* 0x00000000fffff984 */ /* 0x000fe20000000800 */
[----:B------:R-:W-:Y:S01]  /*50f0*/  @!PT LDS RZ, [RZ] ;  /* 0x00000000fffff984 */ /* 0x000fe20000000800 */
[----:B------:R-:W-:Y:S01]  /*5100*/  @!PT LDS RZ, [RZ] ;  /* 0x00000000fffff984 */ /* 0x000fe20000000800 */
[----:B------:R-:W-:Y:S01]  /*5110*/  @!PT LDS RZ, [RZ] ;  /* 0x00000000fffff984 */ /* 0x000fe20000000800 */
[----:B------:R4:W-:Y:S06]  /*5120*/  MEMBAR.ALL.CTA ;  /* 0x0000000000007992 */ /* 0x0009ec0000008000 */
[----:B----4-:R-:W4:Y:S02]  /*5130*/  FENCE.VIEW.ASYNC.S ;  /* 0x00000000000073c6 */ /* 0x010f240000000000 */
[----:B----4-:R-:W-:Y:S01]  /*5140*/  SYNCS.ARRIVE.TRANS64.RED.A1T0 RZ, [UR37], RZ ;  /* 0x000000ffffff79a7 */ /* 0x010fe20008100425 */
[----:B--2---:R-:W-:Y:S11]  /*5150*/  LOP3.LUT P0, RZ, R6, 0x1, RZ, 0xc0, !PT ;  /* 0x0000000106ff7812 */ /* 0x004ff6000780c0ff */
[----:B------:R-:W-:Y:S02]  /*5160*/  @!UPT UIADD3 URZ, UPT, UPT, URZ, URZ, URZ ;  /* 0x000000fffffff290 */ /* 0x000fe4000fffe0ff */
[----:B------:R-:W-:Y:S01]  /*5170*/  VOTEU.ANY UP2, P0 ;  /* 0x0000000000ff7886 */ /* 0x000fe20000040100 */
[----:B------:R-:W-:Y:S11]  /*5180*/  PLOP3.LUT P0, PT, PT, PT, UP2, 0x80, 0x8 ;  /* 0x000000000008781c */ /* 0x000ff60003f0f028 */
[----:B------:R-:W-:Y:S02]  /*5190*/  @!UPT UIADD3 URZ, UPT, UPT, URZ, URZ, URZ ;  /* 0x000000fffffff290 */ /* 0x000fe4000fffe0ff */
[----:B------:R-:W-:Y:S02]  /*51a0*/  @P0 MOV R2, R4 ;  /* 0x0000000400020202 */ /* 0x000fe40000000f00 */
[----:B------:R-:W-:Y:S02]  /*51b0*/  @P0 LOP3.LUT R0, R5, 0xffff, RZ, 0xc0, !PT ;  /* 0x0000ffff05000812 */ /* 0x000fe400078ec0ff */
[----:B------:R-:W-:Y:S02]  /*51c0*/  @P0 R2UR UR5, R2 ;  /* 0x00000000020502ca */ /* 0x000fe400000e0000 */
[----:B------:R-:W-:Y:S11]  /*51d0*/  @P0 R2UR UR4, R0 ;  /* 0x00000000000402ca */ /* 0x000ff600000e0000 */
[----:B------:R-:W-:Y:S02]  /*51e0*/  @UP2 UMOV UR15, UR5 ;  /* 0x00000005000f2c82 */ /* 0x000fe40008000000 */
[----:B------:R-:W-:Y:S01]  /*51f0*/  @UP2 UMOV UR14, UR4 ;  /* 0x00000004000e2c82 */ /* 0x000fe20008000000 */
[----:B------:R-:W-:Y:S05]  /*5200*/  BRA.U !UP0, `(.L_x_97) ;  /* 0x0000000108c07547 */ /* 0x000fea000b800000 */
[----:B------:R-:W-:Y:S02]  /*5210*/  UIMAD.WIDE.U32 UR8, UR14, UR35, URZ ;  /* 0x000000230e0872a5 */ /* 0x000fe4000f8e00ff */
[----:B------:R-:W-:Y:S02]  /*5220*/  UP2UR UR19, UPR, URZ, 0x4 ;  /* 0x00000004ff137883 */ /* 0x000fe40008000000 */
[----:B------:R-:W-:Y:S02]  /*5230*/  UISETP.NE.AND UP2, UPT, UR34, 0x1, UPT ;  /* 0x000000012200788c */ /* 0x000fe4000bf45270 */
[----:B------:R-:W-:Y:S02]  /*5240*/  UIMAD.WIDE.U32 UR10, UR15, UR32, URZ ;  /* 0x000000200f0a72a5 */ /* 0x000fe4000f8e00ff */
[----:B------:R-:W-:Y:S02]  /*5250*/  USEL UR4, UR29, UR38, !UP2 ;  /* 0x000000261d047287 */ /* 0x000fe4000d000000 */
[----:B------:R-:W-:Y:S02]  /*5260*/  UISETP.NE.AND UP0, UPT, UR18, 0x1, UPT ;  /* 0x000000011200788c */ /* 0x000fe4000bf05270 */
[----:B------:R-:W-:Y:S02]  /*5270*/  UP2UR UR22, UPR, URZ, 0x2 ;  /* 0x00000002ff167883 */ /* 0x000fe40008000000 */
[----:B------:R-:W-:Y:S02]  /*5280*/  UISETP.NE.AND UP1, UPT, UR39, 0x1, UPT ;  /* 0x000000012700788c */ /* 0x000fe4000bf25270 */
[----:B-1----:R-:W-:Y:S02]  /*5290*/  UIMAD.WIDE.U32 UR12, UR4, UR16, URZ ;  /* 0x00000010040c72a5 */ /* 0x002fe4000f8e00ff */
[----:B------:R-:W-:Y:S01]  /*52a0*/  USEL UR7, UR36, UR44, !UP0 ;  /* 0x0000002c24077287 */ /* 0x000fe2000c000000 */
[----:B------:R-:W-:Y:S02]  /*52b0*/  UMOV UR5, UR9 ;  /* 0x0000000900057c82 */ /* 0x000fe40008000000 */
[----:B------:R-:W-:Y:S02]  /*52c0*/  USHF.R.U32.HI UR6, URZ, UR46, UR5 ;  /* 0x0000002eff067299 */ /* 0x000fe40008011605 */
[----:B------:R-:W-:Y:S02]  /*52d0*/  UIMAD.WIDE.U32 UR20, UR7, UR16, URZ ;  /* 0x00000010071472a5 */ /* 0x000fe4000f8e00ff */
[----:B------:R-:W-:Y:S02]  /*52e0*/  USEL UR6, UR14, UR6, !UP2 ;  /* 0x000000060e067287 */ /* 0x000fe4000d000000 */
[----:B------:R-:W-:Y:S01]  /*52f0*/  UISETP.NE.AND UP2, UPT, UR19, URZ, UPT ;  /* 0x000000ff1300728c */ /* 0x000fe2000bf45270 */
[----:B------:R-:W-:Y:S01]  /*5300*/  UMOV UR5, UR11 ;  /* 0x0000000b00057c82 */ /* 0x000fe20008000000 */
[----:B------:R-:W-:Y:S02]  /*5310*/  UIMAD.WIDE.U32 UR10, UR6, UR16, URZ ;  /* 0x00000010060a72a5 */ /* 0x000fe4000f8e00ff */
[----:B------:R-:W-:Y:S03]  /*5320*/  USHF.R.U32.HI UR8, URZ, UR33, UR5 ;  /* 0x00000021ff087299 */ /* 0x000fe60008011605 */
[----:B------:R-:W-:Y:S02]  /*5330*/  UMOV UR5, UR13 ;  /* 0x0000000d00057c82 */ /* 0x000fe40008000000 */
[----:B------:R-:W-:Y:S03]  /*5340*/  @UP1 USHF.R.U32.HI UR4, URZ, UR17, UR5 ;  /* 0x00000011ff041299 */ /* 0x000fe60008011605 */
[----:B------:R-:W-:Y:S01]  /*5350*/  UMOV UR5, UR21 ;  /* 0x0000001500057c82 */ /* 0x000fe20008000000 */
[----:B------:R-:W-:Y:S02]  /*5360*/  UIMAD UR4, UR39, UR4, URZ ;  /* 0x00000004270472a4 */ /* 0x000fe4000f8e02ff */
[----:B------:R-:W-:Y:S02]  /*5370*/  @UP1 USHF.R.U32.HI UR7, URZ, UR17, UR5 ;  /* 0x00000011ff071299 */ /* 0x000fe40008011605 */
[----:B------:R-:W-:Y:S02]  /*5380*/  USEL UR5, UR15, UR8, !UP0 ;  /* 0x000000080f057287 */ /* 0x000fe4000c000000 */
[----:B------:R-:W-:Y:S02]  /*5390*/  UIMAD UR8, UR39, UR7, URZ ;  /* 0x00000007270872a4 */ /* 0x000fe4000f8e02ff */
[----:B------:R-:W-:Y:S03]  /*53a0*/  UISETP.GE.AND UP0, UPT, UR6, UR4, UPT ;  /* 0x000000040600728c */ /* 0x000fe6000bf06270 */
[----:B------:R-:W-:Y:S01]  /*53b0*/  UMOV UR4, UR11 ;  /* 0x0000000b00047c82 */ /* 0x000fe20008000000 */
[----:B------:R-:W-:Y:S02]  /*53c0*/  UISETP.GE.OR UP0, UPT, UR5, UR8, UP0 ;  /* 0x000000080500728c */ /* 0x000fe40008706670 */
[----:B------:R-:W-:Y:S02]  /*53d0*/  USHF.R.U32.HI UR4, URZ, UR17, UR4 ;  /* 0x00000011ff047299 */ /* 0x000fe40008011604 */
[----:B------:R-:W-:Y:S02]  /*53e0*/  UIMAD.WIDE.U32 UR8, UR5, UR16, URZ ;  /* 0x00000010050872a5 */ /* 0x000fe4000f8e00ff */
[----:B------:R-:W-:Y:S04]  /*53f0*/  USEL UR10, UR6, UR4, !UP1 ;  /* 0x00000004060a7287 */ /* 0x000fe8000c800000 */
[----:B------:R-:W-:Y:S01]  /*5400*/  UIADD3 UR11, UPT, UPT, -UR10, URZ, URZ ;  /* 0x000000ff0a0b7290 */ /* 0x000fe2000fffe1ff */
[----:B------:R-:W-:Y:S02]  /*5410*/  @!UP0 UMOV UR4, UR9 ;  /* 0x0000000900048c82 */ /* 0x000fe40008000000 */
[----:B------:R-:W-:Y:S02]  /*5420*/  @!UP0 USHF.R.U32.HI UR4, URZ, UR17, UR4 ;  /* 0x00000011ff048299 */ /* 0x000fe40008011604 */
[----:B------:R-:W-:Y:S02]  /*5430*/  UIMAD UR8, UR39, UR11, UR6 ;  /* 0x0000000b270872a4 */ /* 0x000fe4000f8e0206 */
[----:B------:R-:W-:Y:S02]  /*5440*/  @!UP0 USEL UR4, UR5, UR4, !UP1 ;  /* 0x0000000405048287 */ /* 0x000fe4000c800000 */
[----:B------:R-:W-:Y:S02]  /*5450*/  UISETP.NE.AND UP1, UPT, UR22, URZ, UPT ;  /* 0x000000ff1600728c */ /* 0x000fe4000bf25270 */
[----:B------:R-:W-:Y:S02]  /*5460*/  @!UP0 UIMAD UR8, UR7, UR8, UR4 ;  /* 0x00000008070882a4 */ /* 0x000fe4000f8e0204 */
[----:B------:R-:W-:Y:S02]  /*5470*/  @!UP0 UIADD3 UR9, UPT, UPT, UR10, -UR4, URZ ;  /* 0x800000040a098290 */ /* 0x000fe4000fffe0ff */
[----:B------:R-:W-:Y:S02]  /*5480*/  UIADD3 UR4, UPT, UPT, -UR5, URZ, URZ ;  /* 0x000000ff05047290 */ /* 0x000fe4000fffe1ff */
[----:B------:R-:W-:Y:S02]  /*5490*/  UIADD3 UR7, UPT, UPT, -UR6, URZ, URZ ;  /* 0x000000ff06077290 */ /* 0x000fe4000fffe1ff */
[----:B------:R-:W-:Y:S02]  /*54a0*/  @!UP0 UIMAD UR6, UR9, UR39, UR5 ;  /* 0x00000027090682a4 */ /* 0x000fe4000f8e0205 */
[----:B------:R-:W-:Y:S02]  /*54b0*/  UIMAD UR15, UR18, UR4, UR15 ;  /* 0x00000004120f72a4 */ /* 0x000fe4000f8e020f */
[----:B------:R-:W-:Y:S01]  /*54c0*/  UIMAD UR4, UR34, UR7, UR14 ;  /* 0x00000007220472a4 */ /* 0x000fe2000f8e020e */
[----:B------:R-:W-:Y:S02]  /*54d0*/  @!UP0 UMOV UR5, UR8 ;  /* 0x0000000800058c82 */ /* 0x000fe40008000000 */
[----:B------:R-:W-:Y:S02]  /*54e0*/  UIMAD UR15, UR5, UR18, UR15 ;  /* 0x00000012050f72a4 */ /* 0x000fe4000f8e020f */
[----:B------:R-:W-:Y:S11]  /*54f0*/  UIMAD UR14, UR6, UR34, UR4 ;  /* 0x00000022060e72a4 */ /* 0x000ff6000f8e0204 */
[----:B------:R-:W-:Y:S01]  /*5500*/  @!UPT UIADD3 URZ, UPT, UPT, URZ, URZ, URZ ;  /* 0x000000fffffff290 */ /* 0x000fe2000fffe0ff */
.L_x_97:
[----:B------:R-:W2:Y:S01]  /*5510*/  @!UP3 LDCU.128 UR20, c[0x0][0xb10] ;  /* 0x00016200ff14b7ac */ /* 0x000ea20008000c00 */
[----:B------:R-:W-:Y:S04]  /*5520*/  ISETP.NE.U32.AND P1, PT, RZ, UR26, PT ;  /* 0x0000001aff007c0c */ /* 0x000fe8000bf25070 */
[----:B------:R-:W-:Y:S01]  /*5530*/  ISETP.NE.AND.EX P1, PT, RZ, UR27, PT, P1 ;  /* 0x0000001bff007c0c */ /* 0x000fe2000bf25310 */
[----:B------:R-:W4:Y:S01]  /*5540*/  @!UP3 LDCU UR5, c[0x0][0xb0c] ;  /* 0x00016180ff05b7ac */ /* 0x000f220008000800 */
[----:B------:R-:W-:Y:S02]  /*5550*/  USHF.L.U32 UR10, UR28, 0x6, URZ ;  /* 0x000000061c0a7899 */ /* 0x000fe400080006ff */
[----:B--2---:R-:W-:Y:S07]  /*5560*/  UIMAD.WIDE.U32 UR6, UR15, UR20, URZ ;  /* 0x000000140f0672a5 */ /* 0x004fee000f8e00ff */
[----:B------:R-:W-:Y:S01]  /*5570*/  @!UP3 UMOV UR4, UR7 ;  /* 0x000000070004bc82 */ /* 0x000fe20008000000 */
[----:B----4-:R-:W-:Y:S02]  /*5580*/  @!UP3 UISETP.NE.AND UP0, UPT, UR5, 0x1, UPT ;  /* 0x000000010500b88c */ /* 0x010fe4000bf05270 */
[----:B------:R-:W-:Y:S02]  /*5590*/  @!UP3 USHF.R.U32.HI UR4, URZ, UR21, UR4 ;  /* 0x00000015ff04b299 */ /* 0x000fe40008011604 */
[----:B------:R-:W-:Y:S02]  /*55a0*/  UIMAD.WIDE.U32 UR6, UR14, UR23, URZ ;  /* 0x000000170e0672a5 */ /* 0x000fe4000f8e00ff */
[----:B------:R-:W-:Y:S02]  /*55b0*/  @!UP3 USEL UR8, UR15, UR4, !UP0 ;  /* 0x000000040f08b287 */ /* 0x000fe4000c000000 */
[----:B------:R-:W-:Y:S03]  /*55c0*/  @!UP3 UISETP.NE.AND UP0, UPT, UR22, 0x1, UPT ;  /* 0x000000011600b88c */ /* 0x000fe6000bf05270 */
[----:B------:R-:W-:Y:S02]  /*55d0*/  @!UP3 UMOV UR6, UR7 ;  /* 0x000000070006bc82 */ /* 0x000fe40008000000 */
[----:B------:R-:W2:Y:S02]  /*55e0*/  @!UP3 LDCU UR4, c[0x0][0xb20] ;  /* 0x00016400ff04b7ac */ /* 0x000ea40008000800 */
[----:B--2---:R-:W-:Y:S04]  /*55f0*/  @!UP3 USHF.R.U32.HI UR6, URZ, UR4, UR6 ;  /* 0x00000004ff06b299 */ /* 0x004fe80008011606 */
[----:B------:R-:W-:Y:S04]  /*5600*/  @!UP3 USEL UR6, UR14, UR6, !UP0 ;  /* 0x000000060e06b287 */ /* 0x000fe8000c000000 */
[----:B------:R-:W-:Y:S02]  /*5610*/  @!UP3 UIADD3 UR4, UPT, UPT, -UR8, UR6, URZ ;  /* 0x000000060804b290 */ /* 0x000fe4000fffe1ff */
[----:B------:R-:W-:Y:S02]  /*5620*/  @!UP3 UIADD3 UR6, UPT, UPT, UR8, -UR6, URZ ;  /* 0x800000060806b290 */ /* 0x000fe4000fffe0ff */
[----:B------:R-:W-:Y:S02]  /*5630*/  @!UP3 UIMAD UR15, UR4, UR5, UR15 ;  /* 0x00000005040fb2a4 */ /* 0x000fe4000f8e020f */
[----:B------:R-:W-:Y:S01]  /*5640*/  @!UP3 UIMAD UR14, UR6, UR22, UR14 ;  /* 0x00000016060eb2a4 */ /* 0x000fe2000f8e020e */
[----:B------:R-:W-:Y:S11]  /*5650*/  BRA.U UP4, `(.L_x_98) ;  /* 0x0000000104107547 */ /* 0x000ff6000b800000 */
[----:B------:R-:W-:Y:S04]  /*5660*/  MOV R0, UR45 ;  /* 0x0000002d00007c02 */ /* 0x000fe80008000f00 */
[----:B------:R-:W-:Y:S04]  /*5670*/  SHF.L.U32 R13, R0, 0x1f, RZ ;  /* 0x0000001f000d7819 */ /* 0x000fe800000006ff */
[----:B------:R-:W2:Y:S02]  /*5680*/  SYNCS.PHASECHK.TRANS64.TRYWAIT P2, [UR24+0x178], R13 ;  /* 0x0001780dff0075a7 */ /* 0x000ea40008041118 */
[----:B--2---:R-:W-:Y:S05]  /*5690*/  @!P2 BRA `(.L_x_99) ;  /* 0x000000440044a947 */ /* 0x004fea0003800000 */
.L_x_98:
[----:B------:R-:W-:Y:S05]  /*56a0*/  BRA.U !UP6, `(.L_x_100) ;  /* 0x000000010e387547 */ /* 0x000fea000b800000 */
[----:B------:R-:W-:Y:S01]  /*56b0*/  UPLOP3.LUT UP1, UPT, UPT, UPT, UP5, 0x80, 0x8 ;  /* 0x000000000008789c */ /* 0x000fe20003f2f050 */
[----:B--2---:R-:W-:Y:S01]  /*56c0*/  HFMA2 R0, -RZ, RZ, 0, 5.9604644775390625e-08 ;  /* 0x00000001ff007431 */ /* 0x004fe200000001ff */
[----:B------:R-:W2:Y:S01]  /*56d0*/  LDCU.64 UR8, c[0x0][0x358] ;  /* 0x00006b00ff0877ac */ /* 0x000ea20008000a00 */
[----:B------:R-:W-:Y:S03]  /*56e0*/  IMAD.MOV.U32 R87, RZ, RZ, 0x1 ;  /* 0x00000001ff577424 */ /* 0x000fe600078e00ff */
[----:B------:R-:W-:Y:S05]  /*56f0*/  PLOP3.LUT P2, PT, PT, PT, UP1, 0x80, 0x8 ;  /* 0x000000000008781c */ /* 0x000fea0003f4f018 */
[----:B------:R-:W4:Y:S01]  /*5700*/  @UP1 LDCU.64 UR4, c[0x0][0x888] ;  /* 0x00011100ff0417ac */ /* 0x000f220008000a00 */
[----:B------:R-:W-:Y:S07]  /*5710*/  @UP1 UIMAD UR6, UR53, UR26, URZ ;  /* 0x0000001a350612a4 */ /* 0x000fee000f8e02ff */
[----:B------:R-:W-:Y:S01]  /*5720*/  @!P2 PRMT R87, R0, 0x7610, R87 ;  /* 0x000076100057a816 */ /* 0x000fe20000000057 */
[----:B----4-:R-:W-:Y:S06]  /*5730*/  @UP1 UIMAD.WIDE UR4, UR6, 0x4, UR4 ;  /* 0x00000004060418a5 */ /* 0x010fec000f8e0204 */
[----:B------:R-:W-:Y:S01]  /*5740*/  IMAD.U32 R12, RZ, RZ, UR4 ;  /* 0x00000004ff0c7e24 */ /* 0x000fe2000f8e00ff */
[----:B------:R-:W-:Y:S04]  /*5750*/  MOV R13, UR5 ;  /* 0x00000005000d7c02 */ /* 0x000fe80008000f00 */
[----:B------:R-:W4:Y:S01]  /*5760*/  @!UP1 LDCU UR4, c[0x0][0x880] ;  /* 0x00011000ff0497ac */ /* 0x000f220008000800 */
[----:B--2--5:R2:W5:Y:S02]  /*5770*/  @P2 LDG.E R41, desc[UR8][R12.64] ;  /* 0x000000080c292981 */ /* 0x024564000c1e1900 */
[----:B--2-4-:R-:W-:Y:S07]  /*5780*/  @!P2 IMAD.U32 R41, RZ, RZ, UR4 ;  /* 0x00000004ff29ae24 */ /* 0x014fee000f8e00ff */
.L_x_100:
[----:B-----5:R-:W-:Y:S01]  /*5790*/  @!P1 FSETP.EQ.AND P3, PT, R41, RZ, PT ;  /* 0x000000ff2900920b */ /* 0x020fe20003f62000 */
[----:B------:R-:W-:Y:S01]  /*57a0*/  @!UPT UIADD3 URZ, UPT, UPT, URZ, URZ, URZ ;  /* 0x000000fffffff290 */ /* 0x000fe2000fffe0ff */
[----:B------:R-:W-:Y:S11]  /*57b0*/  @!P1 BRA `(.L_x_101) ;  /* 0x0000000000149947 */ /* 0x000ff60003800000 */
[----:B------:R-:W-:Y:S02]  /*57c0*/  LOP3.LUT P1, RZ, R87, 0xff, RZ, 0xc0, !PT ;  /* 0x000000ff57ff7812 */ /* 0x000fe4000782c0ff */
[----:B------:R-:W-:Y:S04]  /*57d0*/  PLOP3.LUT P3, PT, PT, PT, UP1, 0x80, 0x8 ;  /* 0x000000000008781c */ /* 0x000fe80003f6f018 */
[----:B------:R-:W-:Y:S07]  /*57e0*/  PLOP3.LUT P3, PT, P3, PT, PT, 0x8, 0x80 ;  /* 0x000000000080781c */ /* 0x000fee0001f6e170 */
[----:B------:R-:W-:Y:S11]  /*57f0*/  @P1 FSETP.EQ.AND P3, PT, R41, RZ, PT ;  /* 0x000000ff2900120b */ /* 0x000ff60003f62000 */
[----:B------:R-:W-:Y:S02]  /*5800*/  @!UPT UIADD3 URZ, UPT, UPT, URZ, URZ, URZ ;  /* 0x000000fffffff290 */ /* 0x000fe4000fffe0ff */
.L_x_101:
[----:B------:R-:W-:Y:S01]  /*5810*/  ULEA UR4, UR25, UR24, 0x3 ;  /* 0x0000001819047291 */ /* 0x000fe2000f8e18ff */
[----:B--2---:R-:W-:Y:S01]  /*5820*/  SHF.L.U32 R13, R9, 0x1f, RZ ;  /* 0x0000001f090d7819 */ /* 0x004fe200000006ff */
[----:B------:R-:W-:Y:S02]  /*5830*/  USHF.L.U32 UR11, UR52, 0x7, URZ ;  /* 0x00000007340b7899 */ /* 0x000fe400080006ff */
[----:B------:R-:W-:Y:S02]  /*5840*/  UISETP.NE.AND UP0, UPT, UR40, 0x1, UPT ;  /* 0x000000012800788c */ /* 0x000fe4000bf05270 */
[----:B------:R-:W-:Y:S01]  /*5850*/  UIMAD.WIDE.U32 UR6, UR11, UR41, URZ ;  /* 0x000000290b0672a5 */ /* 0x000fe2000f8e00ff */
[----:B------:R-:W-:Y:S02]  /*5860*/  ELECT P2, URZ, PT ;  /* 0x0000000000ff782f */ /* 0x000fe40003840000 */
[----:B------:R-:W2:Y:S02]  /*5870*/  SYNCS.PHASECHK.TRANS64.TRYWAIT P1, [UR4+0x158], R13 ;  /* 0x0001580dff0075a7 */ /* 0x000ea40008021104 */
[----:B------:R-:W-:Y:S02]  /*5880*/  PLOP3.LUT P2, PT, P3, P2, PT, 0xf2, 0x2f ;  /* 0x00000000002f781c */ /* 0x000fe40001f45e72 */
[----:B------:R-:W-:Y:S02]  /*5890*/  UMOV UR5, UR7 ;  /* 0x0000000700057c82 */ /* 0x000fe40008000000 */
[----:B------:R-:W-:Y:S04]  /*58a0*/  USHF.R.U32.HI UR5, URZ, UR42, UR5 ;  /* 0x0000002aff057299 */ /* 0x000fe80008011605 */
[----:B------:R-:W-:Y:S02]  /*58b0*/  USEL UR12, UR11, UR5, !UP0 ;  /* 0x000000050b0c7287 */ /* 0x000fe4000c000000 */
[----:B------:R-:W-:Y:S02]  /*58c0*/  UISETP.NE.AND UP0, UPT, UR43, 0x1, UPT ;  /* 0x000000012b00788c */ /* 0x000fe4000bf05270 */
[----:B---3--:R-:W-:Y:S07]  /*58d0*/  UIMAD.WIDE.U32 UR6, UR12, UR30, URZ ;  /* 0x0000001e0c0672a5 */ /* 0x008fee000f8e00ff */
[----:B------:R-:W-:Y:S02]  /*58e0*/  UMOV UR5, UR7 ;  /* 0x0000000700057c82 */ /* 0x000fe40008000000 */
[----:B------:R-:W-:Y:S04]  /*58f0*/  USHF.R.U32.HI UR5, URZ, UR31, UR5 ;  /* 0x0000001fff057299 */ /* 0x000fe80008011605 */
[----:B------:R-:W-:Y:S02]  /*5900*/  USEL UR13, UR12, UR5, !UP0 ;  /* 0x000000050c0d7287 */ /* 0x000fe4000c000000 */
[----:B------:R-:W-:Y:S02]  /*5910*/  UIADD3 UR5, UPT, UPT, -UR12, URZ, URZ ;  /* 0x000000ff0c057290 */ /* 0x000fe4000fffe1ff */
[----:B------:R-:W-:Y:S02]  /*5920*/  UIADD3 UR6, UPT, UPT, -UR13, URZ, URZ ;  /* 0x000000ff0d067290 */ /* 0x000fe4000fffe1ff */
[----:B------:R-:W-:Y:S02]  /*5930*/  UIMAD UR11, UR40, UR5, UR11 ;  /* 0x00000005280b72a4 */ /* 0x000fe4000f8e020b */
[----:B------:R-:W-:Y:S01]  /*5940*/  UIMAD UR12, UR43, UR6, UR12 ;  /* 0x000000062b0c72a4 */ /* 0x000fe2000f8e020c */
[----:B--2---:R-:W-:Y:S11]  /*5950*/  @!P1 BRA `(.L_x_102) ;  /* 0x0000004000ac9947 */ /* 0x004ff60003800000 */
.L_x_204:
[----:B------:R-:W3:Y:S01]  /*5960*/  S2UR UR23, SR_CgaCtaId ;  /* 0x00000000001779c3 */ /* 0x000ee20000008800 */
[----:B------:R-:W-:Y:S01]  /*5970*/  VOTEU.ALL UP0, P2 ;  /* 0x0000000000ff7886 */ /* 0x000fe20001000000 */
[----:B------:R-:W-:Y:S01]  /*5980*/  @!P2 IADD3 R2, P1, PT, R10, 0x580, RZ ;  /* 0x000005800a02a810 */ /* 0x000fe20007f3e0ff */
[----:B------:R-:W-:Y:S01]  /*5990*/  UIADD3 UR9, UPT, UPT, UR4, 0x140, URZ ;  /* 0x0000014004097890 */ /* 0x000fe2000fffe0ff */
[----:B------:R-:W-:Y:S02]  /*59a0*/  @P0 SHF.R.U32.HI R4, RZ, 0x10, R5 ;  /* 0x00000010ff040819 */ /* 0x000fe40000011605 */
[----:B------:R-:W-:Y:S01]  /*59b0*/  @!UP0 ULEA UR5, UR25, UR24, 0xd ;  /* 0x0000001819058291 */ /* 0x000fe2000f8e68ff */
[----:B--2---:R-:W-:Y:S01]  /*59c0*/  @!P2 IMAD.X R0, RZ, RZ, R11, P1 ;  /* 0x000000ffff00a224 */ /* 0x004fe200008e060b */
[----:B------:R-:W-:Y:S01]  /*59d0*/  @!P2 R2UR UR7, R2 ;  /* 0x000000000207a2ca */ /* 0x000fe200000e0000 */
[----:B------:R-:W-:Y:S01]  /*59e0*/  @!UP0 UPRMT UR6, URZ, 0x40, URZ ;  /* 0x00000040ff068896 */ /* 0x000fe200080000ff */
[----:B------:R-:W-:Y:S01]  /*59f0*/  @P0 R2UR UR53, R4 ;  /* 0x00000000043502ca */ /* 0x000fe200000e0000 */
[----:B------:R-:W-:Y:S02]  /*5a00*/  @!UP0 UIADD3 UR8, UPT, UPT, UR5, 0x200, URZ ;  /* 0x0000020005088890 */ /* 0x000fe4000fffe0ff */
[----:B------:R-:W-:Y:S01]  /*5a10*/  @!P2 R2UR UR5, R0 ;  /* 0x000000000005a2ca */ /* 0x000fe200000e0000 */
[----:B------:R-:W-:Y:S01]  /*5a20*/  @!UP0 UPRMT UR19, UR6, 0x5410, URZ ;  /* 0x0000541006138896 */ /* 0x000fe200080000ff */
[----:B------:R-:W-:Y:S01]  /*5a30*/  @!P2 IMAD.MOV.U32 R0, RZ, RZ, 0x2000 ;  /* 0x00002000ff00a424 */ /* 0x000fe200078e00ff */
[----:B------:R-:W-:Y:S04]  /*5a40*/  UIADD3 UR6, UPT, UPT, UR25, 0x1, URZ ;  /* 0x0000000119067890 */ /* 0x000fe8000fffe0ff */
[----:B------:R-:W-:Y:S01]  /*5a50*/  UISETP.NE.AND UP0, UPT, UR6, 0x3, UPT ;  /* 0x000000030600788c */ /* 0x000fe2000bf05270 */
[----:B------:R-:W-:Y:S03]  /*5a60*/  IMAD.U32 R14, RZ, RZ, UR7 ;  /* 0x00000007ff0e7e24 */ /* 0x000fe6000f8e00ff */
[----:B------:R-:W-:Y:S02]  /*5a70*/  USEL UR6, UR6, URZ, UP0 ;  /* 0x000000ff06067287 */ /* 0x000fe40008000000 */
[----:B------:R-:W-:Y:S01]  /*5a80*/  IMAD.U32 R15, RZ, RZ, UR5 ;  /* 0x00000005ff0f7e24 */ /* 0x000fe2000f8e00ff */
[----:B------:R-:W-:Y:S01]  /*5a90*/  @!P2 R2UR UR20, R14 ;  /* 0x000000000e14a2ca */ /* 0x000fe200000e0000 */
[----:B------:R-:W-:Y:S02]  /*5aa0*/  USEL UR22, URZ, 0x1, UP0 ;  /* 0x00000001ff167887 */ /* 0x000fe40008000000 */
[----:B------:R-:W-:Y:S01]  /*5ab0*/  VOTEU.ALL UP0, P2 ;  /* 0x0000000000ff7886 */ /* 0x000fe20001000000 */
[----:B------:R-:W-:Y:S01]  /*5ac0*/  @!P2 R2UR UR21, R15 ;  /* 0x000000000f15a2ca */ /* 0x000fe200000e0000 */
[----:B---3--:R-:W-:Y:S02]  /*5ad0*/  UPRMT UR7, UR23, 0x654, UR9 ;  /* 0x0000065417077896 */ /* 0x008fe40008000009 */
[----:B------:R-:W-:Y:S01]  /*5ae0*/  ULEA UR5, UR6, UR24, 0x3 ;  /* 0x0000001806057291 */ /* 0x000fe2000f8e18ff */
[----:B------:R-:W-:Y:S04]  /*5af0*/  LOP3.LUT R9, R9, UR22, RZ, 0x3c, !PT ;  /* 0x0000001609097c12 */ /* 0x000fe8000f8e3cff */
[----:B------:R-:W-:Y:S05]  /*5b00*/  SHF.L.U32 R12, R9, 0x1f, RZ ;  /* 0x0000001f090c7819 */ /* 0x000fea00000006ff */
[----:B------:R2:W-:Y:S01]  /*5b10*/  @!UP0 UTMALDG.4D.IM2COL [UR8], [UR20], UR19 ;  /* 0x00000008140083b4 */ /* 0x0005e20008058013 */
[----:B------:R2:W-:Y:S01]  /*5b20*/  @!P2 SYNCS.ARRIVE.TRANS64.RED.A0TR RZ, [UR4+0x140], R0 ;  /* 0x00014000ffffa9a7 */ /* 0x0005e20008300404 */
[----:B------:R-:W-:Y:S01]  /*5b30*/  SYNCS.ARRIVE.TRANS64.RED.A1T0 RZ, [UR7], RZ ;  /* 0x000000ffffff79a7 */ /* 0x000fe20008100407 */
[----:B------:R-:W3:Y:S02]  /*5b40*/  SYNCS.PHASECHK.TRANS64.TRYWAIT P1, [UR5+0x158], R12 ;  /* 0x0001580cff0075a7 */ /* 0x000ee40008021105 */
[----:B--23--:R-:W-:Y:S05]  /*5b50*/  @!P1 BRA `(.L_x_103) ;  /* 0x0000004000449947 */ /* 0x00cfea0003800000 */
.L_x_206:
[----:B------:R-:W3:Y:S01]  /*5b60*/  S2UR UR23, SR_CgaCtaId ;  /* 0x00000000001779c3 */ /* 0x000ee20000008800 */
[----:B------:R-:W-:Y:S01]  /*5b70*/  UIADD3 UR9, UPT, UPT, UR5, 0x140, URZ ;  /* 0x0000014005097890 */ /* 0x000fe2000fffe0ff */
[----:B------:R-:W-:Y:S01]  /*5b80*/  @!P2 IADD3 R2, P0, PT, R10, 0x580, RZ ;  /* 0x000005800a02a810 */ /* 0x000fe20007f1e0ff */
[----:B------:R-:W-:Y:S01]  /*5b90*/  UPLOP3.LUT UP4, UPT, UPT, UPT, UPT, 0x80, 0x8 ;  /* 0x000000000008789c */ /* 0x000fe20003f8f070 */
[----:B------:R-:W-:Y:S01]  /*5ba0*/  R2UR UR22, R93 ;  /* 0x000000005d1672ca */ /* 0x000fe200000e0000 */
[----:B------:R-:W-:Y:S01]  /*5bb0*/  VOTEU.ALL UP0, P2 ;  /* 0x0000000000ff7886 */ /* 0x000fe20001000000 */
[----:B------:R-:W-:Y:S01]  /*5bc0*/  R2UR UR21, R94 ;  /* 0x000000005e1572ca */ /* 0x000fe200000e0000 */
[----:B------:R-:W-:Y:S01]  /*5bd0*/  @!P2 IMAD.X R0, RZ, RZ, R11, P0 ;  /* 0x000000ffff00a224 */ /* 0x000fe200000e060b */
[----:B------:R-:W-:Y:S02]  /*5be0*/  LOP3.LUT R8, R8, 0x1, RZ, 0x3c, !PT ;  /* 0x0000000108087812 */ /* 0x000fe400078e3cff */
[----:B------:R-:W-:Y:S02]  /*5bf0*/  @!UP0 UPRMT UR7, URZ, 0x40, URZ ;  /* 0x00000040ff078896 */ /* 0x000fe400080000ff */
[----:B------:R-:W-:Y:S02]  /*5c00*/  @!UP0 ULEA UR4, UR6, UR24, 0xd ;  /* 0x0000001806048291 */ /* 0x000fe4000f8e68ff */
[----:B------:R-:W-:Y:S02]  /*5c10*/  UIADD3 UR6, UPT, UPT, UR6, 0x1, URZ ;  /* 0x0000000106067890 */ /* 0x000fe4000fffe0ff */
[----:B------:R-:W-:Y:S02]  /*5c20*/  @!UP0 UIADD3 UR10, UPT, UPT, UR10, 0x20, URZ ;  /* 0x000000200a0a8890 */ /* 0x000fe4000fffe0ff */
[----:B------:R-:W-:Y:S01]  /*5c30*/  @!UP0 UIADD3 UR8, UPT, UPT, UR4, 0x200, URZ ;  /* 0x0000020004088890 */ /* 0x000fe2000fffe0ff */
[----:B------:R-:W-:Y:S01]  /*5c40*/  @!P2 R2UR UR4, R0 ;  /* 0x000000000004a2ca */ /* 0x000fe200000e0000 */
[----:B------:R-:W-:Y:S02]  /*5c50*/  @!UP0 UPRMT UR19, UR7, 0x5410, URZ ;  /* 0x0000541007138896 */ /* 0x000fe400080000ff */
[----:B------:R-:W-:Y:S02]  /*5c60*/  UISETP.NE.AND UP0, UPT, UR6, 0x3, UPT ;  /* 0x000000030600788c */ /* 0x000fe4000bf05270 */
[----:B------:R-:W-:Y:S02]  /*5c70*/  UIADD3 UR28, UPT, UPT, UR14, UR22, URZ ;  /* 0x000000160e1c7290 */ /* 0x000fe4000fffe0ff */
[----:B------:R-:W-:Y:S01]  /*5c80*/  USEL UR25, UR6, URZ, UP0 ;  /* 0x000000ff06197287 */ /* 0x000fe20008000000 */
[----:B------:R-:W-:Y:S01]  /*5c90*/  @!P2 R2UR UR6, R2 ;  /* 0x000000000206a2ca */ /* 0x000fe200000e0000 */
[----:B------:R-:W-:Y:S02]  /*5ca0*/  USEL UR20, URZ, 0x1, UP0 ;  /* 0x00000001ff147887 */ /* 0x000fe40008000000 */
[----:B------:R-:W-:Y:S01]  /*5cb0*/  VOTEU.ALL UP0, P2 ;  /* 0x0000000000ff7886 */ /* 0x000fe20001000000 */
[----:B------:R-:W-:Y:S01]  /*5cc0*/  UIADD3 UR52, UPT, UPT, UR15, UR21, URZ ;  /* 0x000000150f347290 */ /* 0x000fe2000fffe0ff */
[----:B--2---:R-:W-:Y:S01]  /*5cd0*/  IMAD.U32 R5, RZ, RZ, UR4 ;  /* 0x00000004ff057e24 */ /* 0x004fe2000f8e00ff */
[----:B---3--:R-:W-:Y:S01]  /*5ce0*/  UPRMT UR4, UR23, 0x654, UR9 ;  /* 0x0000065417047896 */ /* 0x008fe20008000009 */
[----:B------:R-:W-:Y:S03]  /*5cf0*/  LOP3.LUT R9, R9, UR20, RZ, 0x3c, !PT ;  /* 0x0000001409097c12 */ /* 0x000fe6000f8e3cff */
[----:B------:R-:W-:Y:S03]  /*5d00*/  @!P2 R2UR UR7, R5 ;  /* 0x000000000507a2ca */ /* 0x000fe600000e0000 */
[----:B------:R-:W-:Y:S05]  /*5d10*/  IMAD.U32 R4, RZ, RZ, UR6 ;  /* 0x00000006ff047e24 */ /* 0x000fea000f8e00ff */
[----:B------:R-:W-:Y:S11]  /*5d20*/  @!P2 R2UR UR6, R4 ;  /* 0x000000000406a2ca */ /* 0x000ff600000e0000 */
[----:B------:R-:W-:Y:S02]  /*5d30*/  @!UPT UIADD3 URZ, UPT, UPT, URZ, URZ, URZ ;  /* 0x000000fffffff290 */ /* 0x000fe4000fffe0ff */
[----:B------:R2:W-:Y:S01]  /*5d40*/  @!UP0 UTMALDG.4D.IM2COL [UR8], [UR6], UR19 ;  /* 0x00000008060083b4 */ /* 0x0005e20008058013 */
[----:B------:R2:W-:Y:S01]  /*5d50*/  @!P2 SYNCS.ARRIVE.TRANS64.RED.A0TR RZ, [UR5+0x140], R3 ;  /* 0x00014003ffffa9a7 */ /* 0x0005e20008300405 */
[----:B------:R-:W-:Y:S01]  /*5d60*/  SYNCS.ARRIVE.TRANS64.RED.A1T0 RZ, [UR4], RZ ;  /* 0x000000ffffff79a7 */ /* 0x000fe20008100404 */
[----:B------:R-:W-:Y:S05]  /*5d70*/  BRA.U UP2, `(.L_x_104) ;  /* 0xfffffff102c47547 */ /* 0x000fea000b83ffff */
[----:B------:R-:W-:Y:S01]  /*5d80*/  UIADD3 UR24, UPT, UPT, UR24, 0x158, URZ ;  /* 0x0000015818187890 */ /* 0x000fe2000fffe0ff */
[----:B--2---:R-:W-:-:S03]  /*5d90*/  SHF.L.U32 R3, R9, 0x1f, RZ ;  /* 0x0000001f09037819 */ /* 0x004fc600000006ff */
[----:B------:R-:W-:-:S09]  /*5da0*/  ULEA UR4, UR25, UR24, 0x3 ;  /* 0x0000001819047291 */ /* 0x000fd2000f8e18ff */
[----:B------:R-:W2:Y:S02]  /*5db0*/  SYNCS.PHASECHK.TRANS64.TRYWAIT P0, [UR4], R3 ;  /* 0x00000003ff0075a7 */ /* 0x000ea40008001104 */
[----:B--2---:R-:W-:Y:S05]  /*5dc0*/  @!P0 BRA `(.L_x_105) ;  /* 0x0000003c00c08947 */ /* 0x004fea0003800000 */
.L_x_208:
[----:B------:R-:W-:-:S04]  /*5dd0*/  UIADD3 UR4, UPT, UPT, UR25, 0x1, URZ ;  /* 0x0000000119047890 */ /* 0x000fc8000fffe0ff */
[----:B------:R-:W-:-:S04]  /*5de0*/  UISETP.NE.AND UP0, UPT, UR4, 0x3, UPT ;  /* 0x000000030400788c */ /* 0x000fc8000bf05270 */
[----:B------:R-:W-:Y:S02]  /*5df0*/  USEL UR6, URZ, 0x1, UP0 ;  /* 0x00000001ff067887 */ /* 0x000fe40008000000 */
[----:B------:R-:W-:-:S04]  /*5e00*/  USEL UR4, UR4, URZ, UP0 ;  /* 0x000000ff04047287 */ /* 0x000fc80008000000 */
[----:B------:R-:W-:Y:S01]  /*5e10*/  ULEA UR5, UR4, UR24, 0x3 ;  /* 0x0000001804057291 */ /* 0x000fe2000f8e18ff */
[----:B------:R-:W-:-:S04]  /*5e20*/  LOP3.LUT R9, R9, UR6, RZ, 0x3c, !PT ;  /* 0x0000000609097c12 */ /* 0x000fc8000f8e3cff */
[----:B--2---:R-:W-:-:S04]  /*5e30*/  SHF.L.U32 R3, R9, 0x1f, RZ ;  /* 0x0000001f09037819 */ /* 0x004fc800000006ff */
[----:B------:R-:W2:Y:S02]  /*5e40*/  SYNCS.PHASECHK.TRANS64.TRYWAIT P0, [UR5], R3 ;  /* 0x00000003ff0075a7 */ /* 0x000ea40008001105 */
[----:B--2---:R-:W-:Y:S05]  /*5e50*/  @!P0 BRA `(.L_x_106) ;  /* 0x0000003c00b48947 */ /* 0x004fea0003800000 */
.L_x_210:
[----:B------:R-:W-:-:S04]  /*5e60*/  UIADD3 UR4, UPT, UPT, UR4, 0x1, URZ ;  /* 0x0000000104047890 */ /* 0x000fc8000fffe0ff */
[----:B------:R-:W-:-:S04]  /*5e70*/  UISETP.NE.AND UP0, UPT, UR4, 0x3, UPT ;  /* 0x000000030400788c */ /* 0x000fc8000bf05270 */
[----:B------:R-:W-:Y:S02]  /*5e80*/  USEL UR5, URZ, 0x1, UP0 ;  /* 0x00000001ff057887 */ /* 0x000fe40008000000 */
[----:B------:R-:W-:-:S04]  /*5e90*/  USEL UR4, UR4, URZ, UP0 ;  /* 0x000000ff04047287 */ /* 0x000fc80008000000 */
[----:B------:R-:W-:Y:S01]  /*5ea0*/  ULEA UR4, UR4, UR24, 0x3 ;  /* 0x0000001804047291 */ /* 0x000fe2000f8e18ff */
[----:B--2---:R-:W-:-:S04]  /*5eb0*/  LOP3.LUT R3, R9, UR5, RZ, 0x3c, !PT ;  /* 0x0000000509037c12 */ /* 0x004fc8000f8e3cff */
[----:B------:R-:W-:Y:S01]  /*5ec0*/  SHF.L.U32 R3, R3, 0x1f, RZ ;  /* 0x0000001f03037819 */ /* 0x000fe200000006ff */
[----:B------:R-:W-:-:S07]  /*5ed0*/  IMAD.U32 R0, RZ, RZ, UR4 ;  /* 0x00000004ff007e24 */ /* 0x000fce000f8e00ff */
.L_x_107:
[----:B--2---:R2:W3:Y:S02]  /*5ee0*/  SYNCS.PHASECHK.TRANS64.TRYWAIT P0, [R0+URZ], R3 ;  /* 0x00000003000075a7 */ /* 0x0044e400080011ff */
[----:B---3--:R-:W-:Y:S05]  /*5ef0*/  @!P0 NANOSLEEP.SYNCS 0x989680 ;  /* 0x009896800000895d */ /* 0x008fea0003900000 */
[----:B------:R-:W3:Y:S02]  /*5f00*/  @!P0 SYNCS.PHASECHK.TRANS64 P0, [R0+URZ], R3 ;  /* 0x00000003000085a7 */ /* 0x000ee400080010ff */
[----:B-1-3--:R-:W-:Y:S05]  /*5f10*/  @P0 EXIT ;  /* 0x000000000000094d */ /* 0x00afea0003800000 */
[----:B------:R-:W-:Y:S05]  /*5f20*/  BRA `(.L_x_107) ;  /* 0xfffffffc00ec7947 */ /* 0x000fea000383ffff */
.L_x_95:
[----:B------:R-:W-:-:S06]  /*5f30*/  UISETP.GE.AND UP0, UPT, UR18, 0x4, UPT ;  /* 0x000000041200788c */ /* 0x000fcc000bf06270 */
[----:B------:R-:W-:-:S13]  /*5f40*/  PLOP3.LUT P0, PT, PT, PT, UP0, 0x80, 0x8 ;  /* 0x000000000008781c */ /* 0x000fda0003f0f008 */
[----:B-1----:R-:W-:Y:S05]  /*5f50*/  @!P0 EXIT ;  /* 0x000000000000894d */ /* 0x002fea0003800000 */
[----:B------:R-:W1:Y:S08]  /*5f60*/  S2UR UR4, SR_CgaCtaId ;  /* 0x00000000000479c3 */ /* 0x000e700000008800 */
[----:B------:R-:W-:Y:S01]  /*5f70*/  BAR.SYNC.DEFER_BLOCKING 0x6, 0xa0 ;  /* 0x0182800000007b1d */ /* 0x000fe20000010000 */
[C---:B------:R-:W-:Y:S01]  /*5f80*/  IMAD.SHL.U32 R0, R96.reuse, 0x20, RZ ;  /* 0x0000002060007824 */ /* 0x040fe200078e00ff */
[C---:B------:R-:W-:Y:S01]  /*5f90*/  LOP3.LUT R97, R96.reuse, 0x2, RZ, 0xc0, !PT ;  /* 0x0000000260617812 */ /* 0x040fe200078ec0ff */
[C---:B------:R-:W-:Y:S01]  /*5fa0*/  IMAD.SHL.U32 R99, R96.reuse, 0x4, RZ ;  /* 0x0000000460637824 */ /* 0x040fe200078e00ff */
[C---:B------:R-:W-:Y:S01]  /*5fb0*/  LOP3.LUT R86, R96.reuse, 0x60, RZ, 0xc0, !PT ;  /* 0x0000006060567812 */ /* 0x040fe200078ec0ff */
[----:B------:R-:W-:Y:S01]  /*5fc0*/  IMAD.U32 R37, R96, 0x10000, RZ ;  /* 0x0001000060257824 */ /* 0x000fe200078e00ff */
[----:B------:R-:W-:-:S02]  /*5fd0*/  UMOV UR49, 0x400 ;  /* 0x0000040000317882 */ /* 0x000fc40000000000 */
[----:B------:R-:W2:Y:S01]  /*5fe0*/  LDC.64 R78, c[0x0][0x8b0] ;  /* 0x00022c00ff4e7b82 */ /* 0x000ea20000000a00 */
[----:B------:R-:W-:Y:S01]  /*5ff0*/  LOP3.LUT R6, R0, 0xc0, RZ, 0xc0, !PT ;  /* 0x000000c000067812 */ /* 0x000fe200078ec0ff */
[----:B------:R-:W-:Y:S01]  /*6000*/  IMAD.MOV.U32 R36, RZ, RZ, RZ ;  /* 0x000000ffff247224 */ /* 0x000fe200078e00ff */
[----:B------:R-:W-:Y:S02]  /*6010*/  LOP3.LUT R96, R96, 0x4, RZ, 0xc0, !PT ;  /* 0x0000000460607812 */ /* 0x000fe400078ec0ff */
[----:B------:R-:W-:Y:S02]  /*6020*/  CS2R R84, SRZ ;  /* 0x0000000000547805 */ /* 0x000fe4000001ff00 */
[----:B------:R-:W-:Y:S01]  /*6030*/  LOP3.LUT R99, R6, 0x18, R99, 0xf8, !PT ;  /* 0x0000001806637812 */ /* 0x000fe200078ef863 */
[----:B------:R-:W-:Y:S01]  /*6040*/  IMAD.MOV R97, RZ, RZ, -R97 ;  /* 0x000000ffff617224 */ /* 0x000fe200078e0a61 */
[----:B------:R-:W-:Y:S01]  /*6050*/  IADD3 R98, PT, PT, -R96, 0x2, RZ ;  /* 0x0000000260627810 */ /* 0x000fe20007ffe1ff */
[----:B------:R-:W3:Y:S01]  /*6060*/  LDC.64 R76, c[0x0][0x8a8] ;  /* 0x00022a00ff4c7b82 */ /* 0x000ee20000000a00 */
[----:B------:R-:W-:Y:S01]  /*6070*/  LOP3.LUT R99, R99, 0xf20, R0, 0xf8, !PT ;  /* 0x00000f2063637812 */ /* 0x000fe200078ef800 */
[----:B------:R-:W-:Y:S01]  /*6080*/  IMAD.MOV R96, RZ, RZ, -R96 ;  /* 0x000000ffff607224 */ /* 0x000fe200078e0a60 */
[----:B------:R-:W-:Y:S01]  /*6090*/  LOP3.LUT R37, R37, 0x600000, RZ, 0xc0, !PT ;  /* 0x0060000025257812 */ /* 0x000fe200078ec0ff */
[----:B------:R-:W-:Y:S01]  /*60a0*/  IMAD.SHL.U32 R98, R98, 0x10, RZ ;  /* 0x0000001062627824 */ /* 0x000fe200078e00ff */
[----:B------:R-:W4:Y:S01]  /*60b0*/  LDCU UR63, c[0x0][0x370] ;  /* 0x00006e00ff3f77ac */ /* 0x000f220008000800 */
[----:B-1----:R-:W-:Y:S01]  /*60c0*/  ULEA UR49, UR4, UR49, 0x18 ;  /* 0x0000003104317291 */ /* 0x002fe2000f8ec0ff */
[----:B------:R-:W1:Y:S01]  /*60d0*/  LDCU.64 UR4, c[0x0][0x890] ;  /* 0x00011200ff0477ac */ /* 0x000e620008000a00 */
[----:B------:R-:W-:Y:S01]  /*60e0*/  UMOV UR55, 0x1 ;  /* 0x0000000100377882 */ /* 0x000fe20000000000 */
[----:B------:R-:W-:Y:S01]  /*60f0*/  UMOV UR50, URZ ;  /* 0x000000ff00327c82 */ /* 0x000fe20008000000 */
[----:B------:R-:W2:Y:S05]  /*6100*/  LDCU UR45, c[0x0][0xb0c] ;  /* 0x00016180ff2d77ac */ /* 0x000eaa0008000800 */
[----:B------:R-:W4:Y:S01]  /*6110*/  LDS R2, [UR49+0x1d0] ;  /* 0x0001d031ff027984 */ /* 0x000f220008000800 */
[----:B------:R-:W2:Y:S01]  /*6120*/  LDCU UR38, c[0x0][0xb30] ;  /* 0x00016600ff2677ac */ /* 0x000ea20008000800 */
[----:B------:R-:W2:Y:S01]  /*6130*/  LDCU.64 UR60, c[0x0][0x888] ;  /* 0x00011100ff3c77ac */ /* 0x000ea20008000a00 */
[----:B-1----:R-:W-:Y:S01]  /*6140*/  IMAD.U32 R90, RZ, RZ, UR4 ;  /* 0x00000004ff5a7e24 */ /* 0x002fe2000f8e00ff */
[----:B------:R-:W1:Y:S01]  /*6150*/  LDCU.64 UR46, c[0x0][0xb28] ;  /* 0x00016500ff2e77ac */ /* 0x000e620008000a00 */
[----:B------:R-:W-:Y:S01]  /*6160*/  IMAD.U32 R89, RZ, RZ, UR5 ;  /* 0x00000005ff597e24 */ /* 0x000fe2000f8e00ff */
[----:B------:R-:W2:Y:S01]  /*6170*/  LDCU.64 UR4, c[0x0][0xa90] ;  /* 0x00015200ff0477ac */ /* 0x000ea20008000a00 */
[----:B------:R-:W1:Y:S01]  /*6180*/  LDCU.128 UR56, c[0x0][0xb10] ;  /* 0x00016200ff3877ac */ /* 0x000e620008000c00 */
[----:B------:R-:W1:Y:S01]  /*6190*/  LDCU UR62, c[0x0][0x374] ;  /* 0x00006e80ff3e77ac */ /* 0x000e620008000800 */
[----:B------:R-:W-:Y:S01]  /*61a0*/  UMOV UR54, URZ ;  /* 0x000000ff00367c82 */ /* 0x000fe20008000000 */
[----:B------:R-:W-:Y:S01]  /*61b0*/  UMOV UR51, URZ ;  /* 0x000000ff00337c82 */ /* 0x000fe20008000000 */
[----:B--2---:R-:W-:Y:S01]  /*61c0*/  IMAD.U32 R92, RZ, RZ, UR4 ;  /* 0x00000004ff5c7e24 */ /* 0x004fe2000f8e00ff */
[----:B------:R-:W-:Y:S01]  /*61d0*/  UIADD3 UR4, UPT, UPT, UR49, 0x200, URZ ;  /* 0x0000020031047890 */ /* 0x000fe2000fffe0ff */
[----:B------:R-:W-:Y:S01]  /*61e0*/  MOV R91, UR5 ;  /* 0x00000005005b7c02 */ /* 0x000fe20008000f00 */
[C---:B----4-:R-:W-:Y:S01]  /*61f0*/  VIADD R3, R2.reuse, 0x40 ;  /* 0x0000004002037836 */ /* 0x050fe20000000000 */
[----:B------:R-:W-:-:S03]  /*6200*/  LOP3.LUT R2, R2, 0xffff, RZ, 0xc0, !PT ;  /* 0x0000ffff02027812 */ /* 0x000fc600078ec0ff */
[----:B------:R-:W-:Y:S02]  /*6210*/  MOV R0, UR4 ;  /* 0x0000000400007c02 */ /* 0x000fe40008000f00 */
[----:B------:R-:W-:Y:S02]  /*6220*/  LOP3.LUT R3, R3, 0xffff, RZ, 0xc0, !PT ;  /* 0x0000ffff03037812 */ /* 0x000fe400078ec0ff */
[----:B------:R-:W-:-:S03]  /*6230*/  LEA R99, R99, UR4, 0x1 ;  /* 0x0000000463637c11 */ /* 0x000fc6000f8e08ff */
[----:B-1-3--:R2:W-:Y:S04]  /*6240*/  STL.64 [R1], R2 ;  /* 0x0000000201007387 */ /* 0x00a5e80000100a00 */
.L_x_138:
[----:B--2---:R-:W-:Y:S04]  /*6250*/  SHF.L.U32 R3, R84, 0x1f, RZ ;  /* 0x0000001f54037819 */ /* 0x004fe800000006ff */
[----:B-1----:R-:W1:Y:S02]  /*6260*/  SYNCS.PHASECHK.TRANS64.TRYWAIT P0, [UR49+0x180], R3 ;  /* 0x00018003ff0075a7 */ /* 0x002e640008001131 */
[----:B-1----:R-:W-:Y:S05]  /*6270*/  @!P0 BRA `(.L_x_108) ;  /* 0x0000003800c48947 */ /* 0x002fea0003800000 */
.L_x_212:
[----:B------:R-:W-:Y:S01]  /*6280*/  LEA R2, R36, UR48, 0x2 ;  /* 0x0000003024027c11 */ /* 0x000fe2000f8e10ff */
        /* <DEDUP_REMOVED lines=9> */
[----:B------:R-:W-:Y:S09]  /*6320*/  UPRMT UR4, URZ, 0x654, UR4 ;  /* 0x00000654ff047896 */ /* 0x000ff20008000004 */
[----:B---3--:R-:W-:Y:S01]  /*6330*/  SYNCS.ARRIVE.TRANS64.RED.A1T0 RZ, [UR4], RZ ;  /* 0x000000ffffff79a7 */ /* 0x008fe20008100404 */
[----:B------:R-:W5:Y:S01]  /*6340*/  LDL R2, [R2] ;  /* 0x0000000002027983 */ /* 0x000f620000100800 */
[----:B--2---:R-:W-:Y:S11]  /*6350*/  LOP3.LUT P0, RZ, R6, 0x1, RZ, 0xc0, !PT ;  /* 0x0000000106ff7812 */ /* 0x004ff6000780c0ff */
[----:B------:R-:W-:Y:S02]  /*6360*/  @!UPT UIADD3 URZ, UPT, UPT, URZ, URZ, URZ ;  /* 0x000000fffffff290 */ /* 0x000fe4000fffe0ff */
[----:B------:R-:W-:Y:S01]  /*6370*/  VOTEU.ANY UP1, P0 ;  /* 0x0000000000ff7886 */ /* 0x000fe20000020100 */
[----:B------:R-:W-:Y:S01]  /*6380*/  PLOP3.LUT P0, PT, PT, PT, UP1, 0x80, 0x8 ;  /* 0x000000000008781c */ /* 0x000fe20003f0f018 */
[----:B------:R-:W-:Y:S06]  /*6390*/  UP2UR UR4, UPR, URZ, 0x2 ;  /* 0x00000002ff047883 */ /* 0x000fec0008000000 */
[----:B------:R-:W-:Y:S06]  /*63a0*/  IMAD.U32 R110, RZ, RZ, UR4 ;  /* 0x00000004ff6e7e24 */ /* 0x000fec000f8e00ff */
[----:B-1----:R-:W-:Y:S02]  /*63b0*/  @P0 MOV R3, R4 ;  /* 0x0000000400030202 */ /* 0x002fe40000000f00 */
[----:B------:R-:W-:Y:S02]  /*63c0*/  @P0 LOP3.LUT R0, R5, 0xffff, RZ, 0xc0, !PT ;  /* 0x0000ffff05000812 */ /* 0x000fe400078ec0ff */
[----:B------:R-:W-:Y:S02]  /*63d0*/  @P0 R2UR UR5, R3 ;  /* 0x00000000030502ca */ /* 0x000fe400000e0000 */
[----:B------:R-:W-:Y:S11]  /*63e0*/  @P0 R2UR UR4, R0 ;  /* 0x00000000000402ca */ /* 0x000ff600000e0000 */
[----:B------:R-:W-:Y:S02]  /*63f0*/  @UP1 UMOV UR37, UR5 ;  /* 0x0000000500251c82 */ /* 0x000fe40008000000 */
[----:B------:R-:W-:Y:S01]  /*6400*/  @UP1 UMOV UR36, UR4 ;  /* 0x0000000400241c82 */ /* 0x000fe20008000000 */
[----:B------:R-:W-:Y:S05]  /*6410*/  BRA.U !UP0, `(.L_x_109) ;  /* 0x0000000108cc7547 */ /* 0x000fea000b800000 */
[----:B------:R-:W1:Y:S01]  /*6420*/  LDCU UR9, c[0x0][0xb20] ;  /* 0x00016400ff0977ac */ /* 0x000e620008000800 */
[----:B------:R-:W-:Y:S02]  /*6430*/  UIMAD.WIDE.U32 UR4, UR62, UR59, URZ ;  /* 0x0000003b3e0472a5 */ /* 0x000fe4000f8e00ff */
[----:B------:R-:W-:Y:S02]  /*6440*/  UIMAD.WIDE.U32 UR6, UR63, UR56, URZ ;  /* 0x000000383f0672a5 */ /* 0x000fe4000f8e00ff */
[----:B------:R-:W-:Y:S02]  /*6450*/  UIMAD.WIDE.U32 UR10, UR36, UR59, URZ ;  /* 0x0000003b240a72a5 */ /* 0x000fe4000f8e00ff */
[----:B------:R-:W-:Y:S02]  /*6460*/  UISETP.NE.AND UP0, UPT, UR58, 0x1, UPT ;  /* 0x000000013a00788c */ /* 0x000fe4000bf05270 */
[----:B------:R-:W-:Y:S02]  /*6470*/  UISETP.NE.AND UP1, UPT, UR45, 0x1, UPT ;  /* 0x000000012d00788c */ /* 0x000fe4000bf25270 */
[----:B------:R-:W-:Y:S02]  /*6480*/  UISETP.NE.AND UP2, UPT, UR39, 0x1, UPT ;  /* 0x000000012700788c */ /* 0x000fe4000bf45270 */
[----:B------:R-:W-:Y:S01]  /*6490*/  UIMAD.WIDE.U32 UR12, UR37, UR56, URZ ;  /* 0x00000038250c72a5 */ /* 0x000fe2000f8e00ff */
[----:B------:R-:W-:Y:S01]  /*64a0*/  UMOV UR4, UR5 ;  /* 0x0000000500047c82 */ /* 0x000fe20008000000 */
[----:B------:R-:W-:Y:S01]  /*64b0*/  UMOV UR6, UR11 ;  /* 0x0000000b00067c82 */ /* 0x000fe20008000000 */
[----:B-1----:R-:W-:Y:S03]  /*64c0*/  USHF.R.U32.HI UR8, URZ, UR9, UR4 ;  /* 0x00000009ff087299 */ /* 0x002fe60008011604 */
[----:B------:R-:W-:Y:S02]  /*64d0*/  UMOV UR4, UR7 ;  /* 0x0000000700047c82 */ /* 0x000fe40008000000 */
[----:B------:R-:W-:Y:S02]  /*64e0*/  USHF.R.U32.HI UR5, URZ, UR57, UR4 ;  /* 0x00000039ff057299 */ /* 0x000fe40008011604 */
[----:B------:R-:W-:Y:S02]  /*64f0*/  USEL UR4, UR62, UR8, !UP0 ;  /* 0x000000083e047287 */ /* 0x000fe4000c000000 */
[----:B------:R-:W-:Y:S02]  /*6500*/  USHF.R.U32.HI UR8, URZ, UR9, UR6 ;  /* 0x00000009ff087299 */ /* 0x000fe40008011606 */
[----:B------:R-:W-:Y:S02]  /*6510*/  UIMAD.WIDE.U32 UR6, UR4, UR46, URZ ;  /* 0x0000002e040672a5 */ /* 0x000fe4000f8e00ff */
[----:B------:R-:W-:Y:S02]  /*6520*/  USEL UR9, UR63, UR5, !UP1 ;  /* 0x000000053f097287 */ /* 0x000fe4000c800000 */
[----:B------:R-:W-:Y:S02]  /*6530*/  USEL UR8, UR36, UR8, !UP0 ;  /* 0x0000000824087287 */ /* 0x000fe4000c000000 */
[----:B------:R-:W-:Y:S01]  /*6540*/  UIMAD.WIDE.U32 UR10, UR9, UR46, URZ ;  /* 0x0000002e090a72a5 */ /* 0x000fe2000f8e00ff */
[----:B------:R-:W-:Y:S01]  /*6550*/  UMOV UR6, UR7 ;  /* 0x0000000700067c82 */ /* 0x000fe20008000000 */
[----:B------:R-:W-:Y:S01]  /*6560*/  UMOV UR5, UR13 ;  /* 0x0000000d00057c82 */ /* 0x000fe20008000000 */
[----:B------:R-:W-:Y:S02]  /*6570*/  @UP2 USHF.R.U32.HI UR4, URZ, UR47, UR6 ;  /* 0x0000002fff042299 */ /* 0x000fe40008011606 */
[----:B------:R-:W-:Y:S02]  /*6580*/  USHF.R.U32.HI UR5, URZ, UR57, UR5 ;  /* 0x00000039ff057299 */ /* 0x000fe40008011605 */
[----:B------:R-:W-:Y:S02]  /*6590*/  UIMAD UR4, UR39, UR4, URZ ;  /* 0x00000004270472a4 */ /* 0x000fe4000f8e02ff */
[----:B------:R-:W-:Y:S02]  /*65a0*/  USEL UR5, UR37, UR5, !UP1 ;  /* 0x0000000525057287 */ /* 0x000fe4000c800000 */
[----:B------:R-:W-:Y:S01]  /*65b0*/  UISETP.GE.AND UP0, UPT, UR8, UR4, UPT ;  /* 0x000000040800728c */ /* 0x000fe2000bf06270 */
[----:B------:R-:W-:Y:S01]  /*65c0*/  UMOV UR6, UR11 ;  /* 0x0000000b00067c82 */ /* 0x000fe20008000000 */
[----:B------:R-:W-:Y:S02]  /*65d0*/  UIMAD.WIDE.U32 UR10, UR8, UR46, URZ ;  /* 0x0000002e080a72a5 */ /* 0x000fe4000f8e00ff */
[----:B------:R-:W-:Y:S04]  /*65e0*/  @UP2 USHF.R.U32.HI UR9, URZ, UR47, UR6 ;  /* 0x0000002fff092299 */ /* 0x000fe80008011606 */
[----:B------:R-:W-:Y:S01]  /*65f0*/  UIMAD UR6, UR39, UR9, URZ ;  /* 0x00000009270672a4 */ /* 0x000fe2000f8e02ff */
[----:B------:R-:W-:Y:S03]  /*6600*/  UMOV UR4, UR11 ;  /* 0x0000000b00047c82 */ /* 0x000fe60008000000 */
[----:B------:R-:W-:Y:S02]  /*6610*/  UISETP.GE.OR UP0, UPT, UR5, UR6, UP0 ;  /* 0x000000060500728c */ /* 0x000fe40008706670 */
[----:B------:R-:W-:Y:S02]  /*6620*/  USHF.R.U32.HI UR4, URZ, UR47, UR4 ;  /* 0x0000002fff047299 */ /* 0x000fe40008011604 */
[----:B------:R-:W-:Y:S02]  /*6630*/  UIMAD.WIDE.U32 UR6, UR5, UR46, URZ ;  /* 0x0000002e050672a5 */ /* 0x000fe4000f8e00ff */
[----:B------:R-:W-:Y:S02]  /*6640*/  USEL UR11, UR8, UR4, !UP2 ;  /* 0x00000004080b7287 */ /* 0x000fe4000d000000 */
[----:B------:R-:W-:Y:S02]  /*6650*/  UIADD3 UR6, UPT, UPT, -UR5, URZ, URZ ;  /* 0x000000ff05067290 */ /* 0x000fe4000fffe1ff */
[----:B------:R-:W-:Y:S02]  /*6660*/  UIADD3 UR10, UPT, UPT, -UR11, URZ, URZ ;  /* 0x000000ff0b0a7290 */ /* 0x000fe4000fffe1ff */
[----:B------:R-:W-:Y:S02]  /*6670*/  UIMAD UR6, UR45, UR6, UR37 ;  /* 0x000000062d0672a4 */ /* 0x000fe4000f8e0225 */
[----:B------:R-:W-:Y:S01]  /*6680*/  UIMAD UR10, UR39, UR10, UR8 ;  /* 0x0000000a270a72a4 */ /* 0x000fe2000f8e0208 */
[----:B------:R-:W-:Y:S01]  /*6690*/  @!UP0 UMOV UR4, UR7 ;  /* 0x0000000700048c82 */ /* 0x000fe20008000000 */
[----:B------:R-:W-:Y:S02]  /*66a0*/  UIADD3 UR7, UPT, UPT, -UR8, URZ, URZ ;  /* 0x000000ff08077290 */ /* 0x000fe4000fffe1ff */
[----:B------:R-:W-:Y:S04]  /*66b0*/  @!UP0 USHF.R.U32.HI UR4, URZ, UR47, UR4 ;  /* 0x0000002fff048299 */ /* 0x000fe80008011604 */
[----:B------:R-:W-:Y:S04]  /*66c0*/  @!UP0 USEL UR4, UR5, UR4, !UP2 ;  /* 0x0000000405048287 */ /* 0x000fe8000d000000 */
[----:B------:R-:W-:Y:S02]  /*66d0*/  @!UP0 UIMAD UR9, UR9, UR10, UR4 ;  /* 0x0000000a090982a4 */ /* 0x000fe4000f8e0204 */
[----:B------:R-:W-:Y:S02]  /*66e0*/  @!UP0 UIADD3 UR10, UPT, UPT, UR11, -UR4, URZ ;  /* 0x800000040b0a8290 */ /* 0x000fe4000fffe0ff */
[----:B------:R-:W-:Y:S02]  /*66f0*/  UIMAD UR4, UR58, UR7, UR36 ;  /* 0x000000073a0472a4 */ /* 0x000fe4000f8e0224 */
[----:B------:R-:W-:Y:S03]  /*6700*/  @!UP0 UIMAD UR8, UR10, UR39, UR5 ;  /* 0x000000270a0882a4 */ /* 0x000fe6000f8e0205 */
[----:B------:R-:W-:Y:S02]  /*6710*/  @!UP0 UMOV UR5, UR9 ;  /* 0x0000000900058c82 */ /* 0x000fe40008000000 */
[----:B------:R-:W-:Y:S02]  /*6720*/  UIMAD UR37, UR5, UR45, UR6 ;  /* 0x0000002d052572a4 */ /* 0x000fe4000f8e0206 */
[----:B------:R-:W-:Y:S11]  /*6730*/  UIMAD UR36, UR8, UR58, UR4 ;  /* 0x0000003a082472a4 */ /* 0x000ff6000f8e0204 */
[----:B------:R-:W-:Y:S01]  /*6740*/  @!UPT UIADD3 URZ, UPT, UPT, URZ, URZ, URZ ;  /* 0x000000fffffff290 */ /* 0x000fe2000fffe0ff */
.L_x_109:
[----:B------:R-:W-:Y:S01]  /*6750*/  UISETP.NE.AND UP0, UPT, UR38, 0x1, UPT ;  /* 0x000000012600788c */ /* 0x000fe2000bf05270 */
[----:B------:R-:W-:Y:S01]  /*6760*/  @P0 SHF.R.U32.HI R4, RZ, 0x10, R5 ;  /* 0x00000010ff040819 */ /* 0x000fe20000011605 */
[----:B------:R-:W-:Y:S01]  /*6770*/  USHF.L.U32 UR41, UR28, 0x6, URZ ;  /* 0x000000061c297899 */ /* 0x000fe200080006ff */
[----:B------:R-:W-:Y:S02]  /*6780*/  R2UR UR11, R104 ;  /* 0x00000000680b72ca */ /* 0x000fe400000e0000 */
[----:B------:R-:W-:Y:S06]  /*6790*/  @P0 R2UR UR11, R4 ;  /* 0x00000000040b02ca */ /* 0x000fec00000e0000 */
[----:B------:R-:W1:Y:S07]  /*67a0*/  @!UP0 LDCU.128 UR12, c[0x0][0xb10] ;  /* 0x00016200ff0c87ac */ /* 0x000e6e0008000c00 */
[----:B------:R-:W-:Y:S01]  /*67b0*/  IMAD.U32 R104, RZ, RZ, UR11 ;  /* 0x0000000bff687e24 */ /* 0x000fe2000f8e00ff */
[----:B------:R-:W2:Y:S01]  /*67c0*/  @!UP0 LDCU UR5, c[0x0][0xb0c] ;  /* 0x00016180ff0587ac */ /* 0x000ea20008000800 */
[----:B------:R-:W3:Y:S01]  /*67d0*/  @!UP0 LDCU UR10, c[0x0][0xb20] ;  /* 0x00016400ff0a87ac */ /* 0x000ee20008000800 */
[----:B------:R-:W-:Y:S02]  /*67e0*/  UIADD3 UR11, UPT, UPT, UR49, 0x200, URZ ;  /* 0x00000200310b7890 */ /* 0x000fe4000fffe0ff */
[----:B-1----:R-:W-:Y:S02]  /*67f0*/  UIMAD.WIDE.U32 UR8, UR37, UR12, URZ ;  /* 0x0000000c250872a5 */ /* 0x002fe4000f8e00ff */
[----:B------:R-:W-:Y:S02]  /*6800*/  UIMAD.WIDE.U32 UR6, UR36, UR15, URZ ;  /* 0x0000000f240672a5 */ /* 0x000fe4000f8e00ff */
[----:B------:R-:W-:Y:S03]  /*6810*/  @!UP0 UISETP.NE.AND UP1, UPT, UR14, 0x1, UPT ;  /* 0x000000010e00888c */ /* 0x000fe6000bf25270 */
[----:B------:R-:W-:Y:S01]  /*6820*/  @!UP0 UMOV UR4, UR9 ;  /* 0x0000000900048c82 */ /* 0x000fe20008000000 */
[----:B--2---:R-:W-:Y:S02]  /*6830*/  @!UP0 UISETP.NE.AND UP2, UPT, UR5, 0x1, UPT ;  /* 0x000000010500888c */ /* 0x004fe4000bf45270 */
[----:B------:R-:W-:Y:S01]  /*6840*/  @!UP0 USHF.R.U32.HI UR4, URZ, UR13, UR4 ;  /* 0x0000000dff048299 */ /* 0x000fe20008011604 */
[----:B------:R-:W-:Y:S02]  /*6850*/  @!UP0 UMOV UR6, UR7 ;  /* 0x0000000700068c82 */ /* 0x000fe40008000000 */
[----:B---3--:R-:W-:Y:S02]  /*6860*/  @!UP0 USHF.R.U32.HI UR6, URZ, UR10, UR6 ;  /* 0x0000000aff068299 */ /* 0x008fe40008011606 */
[----:B------:R-:W-:Y:S02]  /*6870*/  @!UP0 USEL UR7, UR37, UR4, !UP2 ;  /* 0x0000000425078287 */ /* 0x000fe4000d000000 */
[----:B------:R-:W-:Y:S04]  /*6880*/  @!UP0 USEL UR6, UR36, UR6, !UP1 ;  /* 0x0000000624068287 */ /* 0x000fe8000c800000 */
[----:B------:R-:W-:Y:S02]  /*6890*/  @!UP0 UIADD3 UR4, UPT, UPT, -UR7, UR6, URZ ;  /* 0x0000000607048290 */ /* 0x000fe4000fffe1ff */
[----:B------:R-:W-:Y:S02]  /*68a0*/  @!UP0 UIADD3 UR6, UPT, UPT, UR7, -UR6, URZ ;  /* 0x8000000607068290 */ /* 0x000fe4000fffe0ff */
[----:B------:R-:W-:Y:S02]  /*68b0*/  @!UP0 UIMAD UR37, UR4, UR5, UR37 ;  /* 0x00000005042582a4 */ /* 0x000fe4000f8e0225 */
[----:B------:R-:W-:Y:S02]  /*68c0*/  @!UP0 UIMAD UR36, UR6, UR14, UR36 ;  /* 0x0000000e062482a4 */ /* 0x000fe4000f8e0224 */
[----:B------:R-:W-:Y:S09]  /*68d0*/  ULOP3.LUT UP0, URZ, UR11, 0x1b0, URZ, 0xc0, !UPT ;  /* 0x000001b00bff7892 */ /* 0x000ff2000f80c0ff */
[----:B------:R-:W-:Y:S05]  /*68e0*/  BRA.U !UP0, `(.L_x_110) ;  /* 0x00000001087c7547 */ /* 0x000fea000b800000 */
[----:B------:R-:W1:Y:S01]  /*68f0*/  LDCU.64 UR8, c[0x4][0x80] ;  /* 0x01001000ff0877ac */ /* 0x000e620008000a00 */
[----:B------:R-:W-:Y:S01]  /*6900*/  MOV R16, 0x0 ;  /* 0x0000000000107802 */ /* 0x000fe20000000f00 */
[----:B------:R-:W-:Y:S02]  /*6910*/  HFMA2 R12, -RZ, RZ, 0, 5.9604644775390625e-08 ;  /* 0x00000001ff0c7431 */ /* 0x000fe400000001ff */
[----:B------:R-:W-:Y:S01]  /*6920*/  IMAD.MOV.U32 R8, RZ, RZ, 0x70 ;  /* 0x00000070ff087424 */ /* 0x000fe200078e00ff */
[----:B------:R2:W3:Y:S01]  /*6930*/  LDC.64 R14, c[0x4][R16] ;  /* 0x01000000100e7b82 */ /* 0x0004e20000000a00 */
[----:B------:R-:W4:Y:S01]  /*6940*/  LDCU.64 UR6, c[0x4][0x88] ;  /* 0x01001100ff0677ac */ /* 0x000f220008000a00 */
[----:B------:R-:W-:Y:S01]  /*6950*/  IMAD.MOV.U32 R13, RZ, RZ, RZ ;  /* 0x000000ffff0d7224 */ /* 0x000fe200078e00ff */
[----:B------:R-:W2:Y:S01]  /*6960*/  LDCU.64 UR4, c[0x4][0x8] ;  /* 0x01000100ff0477ac */ /* 0x000ea20008000a00 */
[----:B-1----:R-:W-:Y:S01]  /*6970*/  MOV R5, UR9 ;  /* 0x0000000900057c02 */ /* 0x002fe20008000f00 */
[----:B------:R-:W-:Y:S01]  /*6980*/  IMAD.U32 R4, RZ, RZ, UR8 ;  /* 0x00000008ff047e24 */ /* 0x000fe2000f8e00ff */
[----:B----4-:R-:W-:Y:S01]  /*6990*/  MOV R7, UR7 ;  /* 0x0000000700077c02 */ /* 0x010fe20008000f00 */
[----:B------:R-:W-:Y:S01]  /*69a0*/  IMAD.U32 R6, RZ, RZ, UR6 ;  /* 0x00000006ff067e24 */ /* 0x000fe2000f8e00ff */
[----:B--2---:R-:W-:Y:S01]  /*69b0*/  MOV R11, UR5 ;  /* 0x00000005000b7c02 */ /* 0x004fe20008000f00 */
[----:B------:R-:W-:Y:S02]  /*69c0*/  IMAD.U32 R10, RZ, RZ, UR4 ;  /* 0x00000004ff0a7e24 */ /* 0x000fe4000f8e00ff */
[----:B------:R-:W-:Y:S07]  /*69d0*/  LEPC R20, `(.L_x_111) ;  /* 0x000000001014794e */ /* 0x000fee0000000000 */
[----:B---3-5:R-:W-:Y:S05]  /*69e0*/  CALL.ABS.NOINC R14 ;  /* 0x000000000e007343 */ /* 0x028fea0003c00000 */
.L_x_111:
[----:B------:R-:W1:Y:S01]  /*69f0*/  LDCU.64 UR8, c[0x4][0x80] ;  /* 0x01001000ff0877ac */ /* 0x000e620008000a00 */
[----:B------:R-:W2:Y:S01]  /*6a00*/  LDC.64 R16, c[0x4][R16] ;  /* 0x0100000010107b82 */ /* 0x000ea20000000a00 */
[----:B------:R-:W-:Y:S02]  /*6a10*/  HFMA2 R12, -RZ, RZ, 0, 5.9604644775390625e-08 ;  /* 0x00000001ff0c7431 */ /* 0x000fe400000001ff */
[----:B------:R-:W-:Y:S02]  /*6a20*/  IMAD.MOV.U32 R8, RZ, RZ, 0x70 ;  /* 0x00000070ff087424 */ /* 0x000fe400078e00ff */
[----:B------:R-:W-:Y:S01]  /*6a30*/  IMAD.MOV.U32 R13, RZ, RZ, RZ ;  /* 0x000000ffff0d7224 */ /* 0x000fe200078e00ff */
[----:B------:R-:W3:Y:S01]  /*6a40*/  LDCU.64 UR6, c[0x4][0x88] ;  /* 0x01001100ff0677ac */ /* 0x000ee20008000a00 */
[----:B------:R-:W4:Y:S01]  /*6a50*/  LDCU.64 UR4, c[0x4][0x8] ;  /* 0x01000100ff0477ac */ /* 0x000f220008000a00 */
[----:B-1----:R-:W-:Y:S02]  /*6a60*/  MOV R4, UR8 ;  /* 0x0000000800047c02 */ /* 0x002fe40008000f00 */
[----:B------:R-:W-:Y:S02]  /*6a70*/  MOV R5, UR9 ;  /* 0x0000000900057c02 */ /* 0x000fe40008000f00 */
[----:B---3--:R-:W-:Y:S01]  /*6a80*/  MOV R7, UR7 ;  /* 0x0000000700077c02 */ /* 0x008fe20008000f00 */
[----:B------:R-:W-:Y:S01]  /*6a90*/  IMAD.U32 R6, RZ, RZ, UR6 ;  /* 0x00000006ff067e24 */ /* 0x000fe2000f8e00ff */
[----:B----4-:R-:W-:Y:S01]  /*6aa0*/  MOV R11, UR5 ;  /* 0x00000005000b7c02 */ /* 0x010fe20008000f00 */
[----:B------:R-:W-:Y:S02]  /*6ab0*/  IMAD.U32 R10, RZ, RZ, UR4 ;  /* 0x00000004ff0a7e24 */ /* 0x000fe4000f8e00ff */
[----:B------:R-:W-:Y:S07]  /*6ac0*/  LEPC R20, `(.L_x_110) ;  /* 0x000000001014794e */ /* 0x000fee0000000000 */
[----:B--2---:R-:W-:Y:S05]  /*6ad0*/  CALL.ABS.NOINC R16 ;  /* 0x0000000010007343 */ /* 0x004fea0003c00000 */
.L_x_110:
[----:B------:R-:W-:Y:S02]  /*6ae0*/  R2UR UR6, R95 ;  /* 0x000000005f0672ca */ /* 0x000fe400000e0000 */
[----:B------:R-:W-:Y:S02]  /*6af0*/  R2UR UR5, R90 ;  /* 0x000000005a0572ca */ /* 0x000fe400000e0000 */
[----:B------:R-:W-:Y:S02]  /*6b00*/  R2UR UR4, R89 ;  /* 0x00000000590472ca */ /* 0x000fe400000e0000 */
[----:B------:R-:W-:Y:S02]  /*6b10*/  ISETP.NE.U32.AND P4, PT, R78, RZ, PT ;  /* 0x000000ff4e00720c */ /* 0x000fe40003f85070 */
[----:B------:R-:W-:Y:S02]  /*6b20*/  ISETP.NE.U32.AND P2, PT, RZ, UR60, PT ;  /* 0x0000003cff007c0c */ /* 0x000fe4000bf45070 */
[----:B------:R-:W-:Y:S02]  /*6b30*/  ISETP.NE.AND.EX P4, PT, R79, RZ, PT, P4 ;  /* 0x000000ff4f00720c */ /* 0x000fe40003f85340 */
[----:B------:R-:W-:Y:S01]  /*6b40*/  ISETP.NE.AND.EX P2, PT, RZ, UR61, PT, P2 ;  /* 0x0000003dff007c0c */ /* 0x000fe2000bf45320 */
[----:B------:R-:W-:Y:S02]  /*6b50*/  UISETP.NE.AND UP2, UPT, UR6, URZ, UPT ;  /* 0x000000ff0600728c */ /* 0x000fe4000bf45270 */
[----:B------:R-:W-:Y:S04]  /*6b60*/  UISETP.NE.U32.AND UP0, UPT, UR5, URZ, UPT ;  /* 0x000000ff0500728c */ /* 0x000fe8000bf05070 */
[----:B------:R-:W-:Y:S01]  /*6b70*/  UISETP.NE.AND.EX UP1, UPT, UR4, URZ, UPT, UP0 ;  /* 0x000000ff0400728c */ /* 0x000fe2000bf25300 */
[----:B------:R-:W-:Y:S01]  /*6b80*/  PLOP3.LUT P1, PT, PT, PT, UP2, 0x80, 0x8 ;  /* 0x000000000008781c */ /* 0x000fe20003f2f028 */
[----:B------:R-:W-:Y:S03]  /*6b90*/  UPLOP3.LUT UP0, UPT, UPT, UPT, UPT, 0x40, 0x4 ;  /* 0x000000000004789c */ /* 0x000fe60003f0e870 */
[----:B------:R-:W-:Y:S06]  /*6ba0*/  @UP2 UPLOP3.LUT UP0, UPT, UPT, UPT, UP1, 0x80, 0x8 ;  /* 0x000000000008289c */ /* 0x000fec0003f0f010 */
[----:B------:R-:W-:Y:S01]  /*6bb0*/  PLOP3.LUT P0, PT, PT, PT, UP0, 0x80, 0x8 ;  /* 0x000000000008781c */ /* 0x000fe20003f0f008 */
[----:B------:R-:W-:Y:S01]  /*6bc0*/  @!UPT UIADD3 URZ, UPT, UPT, URZ, URZ, URZ ;  /* 0x000000fffffff290 */ /* 0x000fe2000fffe0ff */
[----:B------:R-:W-:Y:S11]  /*6bd0*/  BRA.U !UP1, `(.L_x_112) ;  /* 0x0000000109407547 */ /* 0x000ff6000b800000 */
[----:B------:R-:W-:Y:S01]  /*6be0*/  UISETP.NE.U32.AND UP0, UPT, UR60, URZ, UPT ;  /* 0x000000ff3c00728c */ /* 0x000fe2000bf05070 */
[----:B------:R-:W-:Y:S01]  /*6bf0*/  R2UR UR6, R90 ;  /* 0x000000005a0672ca */ /* 0x000fe200000e0000 */
[----:B------:R-:W1:Y:S01]  /*6c00*/  LDCU.64 UR8, c[0x0][0x358] ;  /* 0x00006b00ff0877ac */ /* 0x000e620008000a00 */
[----:B------:R-:W-:Y:S02]  /*6c10*/  HFMA2 R87, -RZ, RZ, 0, 5.9604644775390625e-08 ;  /* 0x00000001ff577431 */ /* 0x000fe400000001ff */
[----:B------:R-:W-:Y:S01]  /*6c20*/  IMAD.MOV.U32 R0, RZ, RZ, 0x1 ;  /* 0x00000001ff007424 */ /* 0x000fe200078e00ff */
[----:B------:R-:W-:Y:S06]  /*6c30*/  UISETP.NE.AND.EX UP0, UPT, UR61, URZ, UPT, UP0 ;  /* 0x000000ff3d00728c */ /* 0x000fec000bf05300 */
[----:B------:R-:W-:Y:S05]  /*6c40*/  PLOP3.LUT P3, PT, PT, PT, UP0, 0x80, 0x8 ;  /* 0x000000000008781c */ /* 0x000fea0003f6f008 */
[----:B------:R-:W2:Y:S01]  /*6c50*/  @UP0 LDCU.64 UR4, c[0x0][0x888] ;  /* 0x00011100ff0407ac */ /* 0x000ea20008000a00 */
[----:B------:R-:W-:Y:S07]  /*6c60*/  @UP0 UIMAD UR6, UR53, UR6, URZ ;  /* 0x00000006350602a4 */ /* 0x000fee000f8e02ff */
[----:B------:R-:W-:Y:S01]  /*6c70*/  @!P3 PRMT R87, R0, 0x7610, R87 ;  /* 0x000076100057b816 */ /* 0x000fe20000000057 */
[----:B--2---:R-:W-:Y:S06]  /*6c80*/  @UP0 UIMAD.WIDE UR4, UR6, 0x4, UR4 ;  /* 0x00000004060408a5 */ /* 0x004fec000f8e0204 */
[----:B------:R-:W-:Y:S02]  /*6c90*/  IMAD.U32 R4, RZ, RZ, UR4 ;  /* 0x00000004ff047e24 */ /* 0x000fe4000f8e00ff */
[----:B------:R-:W-:Y:S03]  /*6ca0*/  IMAD.U32 R5, RZ, RZ, UR5 ;  /* 0x00000005ff057e24 */ /* 0x000fe6000f8e00ff */
[----:B------:R-:W2:Y:S02]  /*6cb0*/  @!UP0 LDCU UR4, c[0x0][0x880] ;  /* 0x00011000ff0487ac */ /* 0x000ea40008000800 */
[----:B-1---5:R1:W5:Y:S02]  /*6cc0*/  @P3 LDG.E R41, desc[UR8][R4.64] ;  /* 0x0000000804293981 */ /* 0x022364000c1e1900 */
[----:B-12---:R-:W-:Y:S02]  /*6cd0*/  @!P3 MOV R41, UR4 ;  /* 0x000000040029bc02 */ /* 0x006fe40008000f00 */
.L_x_112:
[----:B------:R-:W-:Y:S05]  /*6ce0*/  @!P4 BRA `(.L_x_113) ;  /* 0x000000000024c947 */ /* 0x000fea0003800000 */
[----:B------:R-:W-:Y:S01]  /*6cf0*/  ISETP.NE.U32.AND P3, PT, R76, RZ, PT ;  /* 0x000000ff4c00720c */ /* 0x000fe20003f65070 */
[----:B------:R-:W1:Y:S03]  /*6d00*/  LDCU.64 UR4, c[0x0][0x358] ;  /* 0x00006b00ff0477ac */ /* 0x000e660008000a00 */
[----:B------:R-:W-:Y:S11]  /*6d10*/  ISETP.NE.AND.EX P3, PT, R77, RZ, PT, P3 ;  /* 0x000000ff4d00720c */ /* 0x000ff60003f65330 */
[----:B------:R-:W-:Y:S02]  /*6d20*/  @!UPT UIADD3 URZ, UPT, UPT, URZ, URZ, URZ ;  /* 0x000000fffffff290 */ /* 0x000fe4000fffe0ff */
[----:B------:R-:W2:Y:S01]  /*6d30*/  @P3 LDC.64 R4, c[0x0][0x8a8] ;  /* 0x00022a00ff043b82 */ /* 0x000ea20000000a00 */
[----:B------:R-:W-:Y:S04]  /*6d40*/  @P3 IMAD R0, R78, UR53, RZ ;  /* 0x000000354e003c24 */ /* 0x000fe8000f8e02ff */
[----:B--2---:R-:W-:Y:S05]  /*6d50*/  @P3 IMAD.WIDE R4, R0, 0x4, R4 ;  /* 0x0000000400043825 */ /* 0x004fea00078e0204 */
[----:B-1---5:R1:W5:Y:S02]  /*6d60*/  @P3 LDG.E R38, desc[UR4][R4.64] ;  /* 0x0000000404263981 */ /* 0x022364000c1e1900 */
[----:B-1----:R-:W2:Y:S02]  /*6d70*/  @!P3 LDC R38, c[0x0][0x8a0] ;  /* 0x00022800ff26bb82 */ /* 0x002ea40000000800 */
.L_x_113:
[----:B-----5:R-:W-:Y:S01]  /*6d80*/  FSETP.NEU.AND P4, PT, R41, RZ, PT ;  /* 0x000000ff2900720b */ /* 0x020fe20003f8d000 */
[----:B------:R-:W1:Y:S01]  /*6d90*/  LDCU.128 UR8, c[0x0][0xa80] ;  /* 0x00015000ff0877ac */ /* 0x000e620008000c00 */
[----:B------:R-:W-:Y:S01]  /*6da0*/  SEL R5, RZ, 0xffffffff, P2 ;  /* 0xffffffffff057807 */ /* 0x000fe20001000000 */
[----:B------:R-:W-:Y:S01]  /*6db0*/  IMAD.U32 R114, RZ, RZ, UR50 ;  /* 0x00000032ff727e24 */ /* 0x000fe2000f8e00ff */
[----:B------:R-:W-:Y:S01]  /*6dc0*/  @P1 LOP3.LUT P2, RZ, R87, 0xff, RZ, 0xc0, !PT ;  /* 0x000000ff57ff1812 */ /* 0x000fe2000784c0ff */
[----:B------:R-:W-:Y:S01]  /*6dd0*/  IMAD.SHL.U32 R101, R97, 0x10, RZ ;  /* 0x0000001061657824 */ /* 0x000fe200078e00ff */
[----:B------:R-:W-:Y:S01]  /*6de0*/  @P1 SEL R4, RZ, 0xffffffff, P4 ;  /* 0xffffffffff041807 */ /* 0x000fe20002000000 */
[----:B------:R-:W-:Y:S01]  /*6df0*/  IMAD.SHL.U32 R114, R114, 0x2000, RZ ;  /* 0x0000200072727824 */ /* 0x000fe200078e00ff */
[----:B------:R-:W-:Y:S01]  /*6e00*/  LEA R108, R36, UR49, 0x3 ;  /* 0x00000031246c7c11 */ /* 0x000fe2000f8e18ff */
[----:B------:R-:W-:Y:S01]  /*6e10*/  ULOP3.LUT UR4, UR55, 0x1, URZ, 0x3c, !UPT ;  /* 0x0000000137047892 */ /* 0x000fe2000f8e3cff */
[----:B------:R-:W-:Y:S01]  /*6e20*/  @P0 SEL R4, R5, R4, !P2 ;  /* 0x0000000405040207 */ /* 0x000fe20005000000 */
[----:B------:R-:W-:Y:S01]  /*6e30*/  USHF.L.U32 UR12, UR52, 0x7, URZ ;  /* 0x00000007340c7899 */ /* 0x000fe200080006ff */
[----:B------:R-:W-:Y:S01]  /*6e40*/  SHF.L.U32 R3, R85, 0x1f, RZ ;  /* 0x0000001f55037819 */ /* 0x000fe200000006ff */
[----:B------:R-:W-:Y:S01]  /*6e50*/  IMAD.IADD R112, R99, 0x1, R114 ;  /* 0x0000000163707824 */ /* 0x000fe200078e0272 */
[----:B------:R-:W-:Y:S01]  /*6e60*/  @P1 LOP3.LUT R4, R4, 0x1, RZ, 0xc0, !PT ;  /* 0x0000000104041812 */ /* 0x000fe200078ec0ff */
[----:B------:R-:W-:Y:S01]  /*6e70*/  IMAD.U32 R46, RZ, RZ, UR4 ;  /* 0x00000004ff2e7e24 */ /* 0x000fe2000f8e00ff */
[----:B------:R-:W-:Y:S01]  /*6e80*/  R2UR UR6, R92 ;  /* 0x000000005c0672ca */ /* 0x000fe200000e0000 */
[----:B------:R-:W-:Y:S01]  /*6e90*/  IMAD.U32 R107, RZ, RZ, UR12 ;  /* 0x0000000cff6b7e24 */ /* 0x000fe2000f8e00ff */
[----:B------:R-:W-:Y:S01]  /*6ea0*/  ISETP.NE.U32.OR P6, PT, R4, 0x1, !P1 ;  /* 0x000000010400780c */ /* 0x000fe20004fc5470 */
[----:B------:R-:W-:Y:S01]  /*6eb0*/  IMAD.U32 R4, RZ, RZ, UR50 ;  /* 0x00000032ff047e24 */ /* 0x000fe2000f8e00ff */
[----:B-1----:R-:W-:Y:S01]  /*6ec0*/  UIMAD.WIDE.U32 UR4, UR12, UR9, URZ ;  /* 0x000000090c0472a5 */ /* 0x002fe2000f8e00ff */
[----:B------:R-:W-:Y:S01]  /*6ed0*/  R2UR UR13, R91 ;  /* 0x000000005b0d72ca */ /* 0x000fe200000e0000 */
[----:B------:R-:W-:Y:S01]  /*6ee0*/  UISETP.NE.AND UP0, UPT, UR8, 0x1, UPT ;  /* 0x000000010800788c */ /* 0x000fe2000bf05270 */
[----:B------:R-:W-:Y:S01]  /*6ef0*/  PLOP3.LUT P3, PT, PT, PT, UP1, 0x80, 0x8 ;  /* 0x000000000008781c */ /* 0x000fe20003f6f018 */
[----:B------:R-:W-:Y:S01]  /*6f00*/  IMAD.SHL.U32 R100, R96, 0x10, RZ ;  /* 0x0000001060647824 */ /* 0x000fe200078e00ff */
[----:B------:R-:W-:Y:S01]  /*6f10*/  LEA R0, R4, UR49, 0x3 ;  /* 0x0000003104007c11 */ /* 0x000fe2000f8e18ff */
[----:B------:R-:W-:Y:S01]  /*6f20*/  IMAD.IADD R103, R112, 0x1, R101 ;  /* 0x0000000170677824 */ /* 0x000fe200078e0265 */
[----:B------:R-:W-:Y:S01]  /*6f30*/  UMOV UR4, UR5 ;  /* 0x0000000500047c82 */ /* 0x000fe20008000000 */
[----:B------:R-:W-:Y:S01]  /*6f40*/  LOP3.LUT P5, R109, R87, 0xff, RZ, 0xc0, !PT ;  /* 0x000000ff576d7812 */ /* 0x000fe200078ac0ff */
[----:B------:R-:W-:Y:S01]  /*6f50*/  USHF.R.U32.HI UR4, URZ, UR10, UR4 ;  /* 0x0000000aff047299 */ /* 0x000fe20008011604 */
[----:B------:R-:W-:Y:S01]  /*6f60*/  SEL R4, RZ, 0xffffffff, P4 ;  /* 0xffffffffff047807 */ /* 0x000fe20002000000 */
[----:B------:R-:W-:Y:S01]  /*6f70*/  BSSY B1, `(.L_x_114) ;  /* 0x000003f000017945 */ /* 0x000fe20003800000 */
[----:B------:R-:W-:Y:S01]  /*6f80*/  @P6 SHF.L.U32 R7, R46, 0x1f, RZ ;  /* 0x0000001f2e076819 */ /* 0x000fe200000006ff */
[----:B------:R-:W-:Y:S01]  /*6f90*/  USEL UR4, UR12, UR4, !UP0 ;  /* 0x000000040c047287 */ /* 0x000fe2000c000000 */
[----:B------:R-:W-:Y:S01]  /*6fa0*/  IMAD.MOV.U32 R113, RZ, RZ, 0x1 ;  /* 0x00000001ff717424 */ /* 0x000fe200078e00ff */
[----:B------:R-:W-:Y:S01]  /*6fb0*/  UISETP.NE.AND UP0, UPT, UR11, 0x1, UPT ;  /* 0x000000010b00788c */ /* 0x000fe2000bf05270 */
[----:B------:R-:W1:Y:S01]  /*6fc0*/  @P6 SYNCS.PHASECHK.TRANS64.TRYWAIT P1, [R0+URZ+0x140], R7 ;  /* 0x00014007000065a7 */ /* 0x000e6200080211ff */
[----:B------:R-:W-:Y:S01]  /*6fd0*/  IMAD.IADD R39, R37, 0x1, R2 ;  /* 0x0000000125277824 */ /* 0x000fe200078e0202 */
[----:B------:R-:W-:Y:S01]  /*6fe0*/  UIMAD.WIDE.U32 UR6, UR4, UR6, URZ ;  /* 0x00000006040672a5 */ /* 0x000fe2000f8e00ff */
[----:B------:R-:W-:Y:S01]  /*6ff0*/  IMAD.U32 R106, RZ, RZ, UR4 ;  /* 0x00000004ff6a7e24 */ /* 0x000fe2000f8e00ff */
[----:B------:R-:W-:Y:S01]  /*7000*/  @P3 SEL R4, R5, R4, !P5 ;  /* 0x0000000405043207 */ /* 0x000fe20006800000 */
[----:B------:R-:W-:Y:S01]  /*7010*/  IMAD R8, RZ, RZ, -UR4 ;  /* 0x80000004ff087e24 */ /* 0x000fe2000f8e02ff */
[----:B------:R-:W-:Y:S01]  /*7020*/  PLOP3.LUT P2, PT, PT, PT, UP0, 0x80, 0x8 ;  /* 0x000000000008781c */ /* 0x000fe20003f4f008 */
[----:B------:R-:W-:Y:S01]  /*7030*/  IMAD.U32 R105, RZ, RZ, UR4 ;  /* 0x00000004ff697e24 */ /* 0x000fe2000f8e00ff */
[----:B------:R-:W-:Y:S01]  /*7040*/  LOP3.LUT R4, R4, 0x1, RZ, 0xc0, !PT ;  /* 0x0000000104047812 */ /* 0x000fe200078ec0ff */
[----:B------:R-:W-:Y:S01]  /*7050*/  UMOV UR5, UR7 ;  /* 0x0000000700057c82 */ /* 0x000fe20008000000 */
[----:B------:R-:W-:Y:S01]  /*7060*/  IMAD R107, R8, UR8, R107 ;  /* 0x00000008086b7c24 */ /* 0x000fe2000f8e026b */
[----:B------:R-:W-:Y:S01]  /*7070*/  USHF.R.U32.HI UR5, URZ, UR13, UR5 ;  /* 0x0000000dff057299 */ /* 0x000fe20008011605 */
[----:B------:R-:W-:Y:S01]  /*7080*/  P2R R111, PR, RZ, 0x40 ;  /* 0x00000040ff6f7803 */ /* 0x000fe20000000000 */
[----:B------:R-:W-:Y:S01]  /*7090*/  IMAD.U32 R116, RZ, RZ, UR50 ;  /* 0x00000032ff747e24 */ /* 0x000fe2000f8e00ff */
[----:B------:R-:W-:Y:S02]  /*70a0*/  CS2R R74, SRZ ;  /* 0x00000000004a7805 */ /* 0x000fe4000001ff00 */
[----:B------:R-:W-:Y:S01]  /*70b0*/  CS2R R72, SRZ ;  /* 0x0000000000487805 */ /* 0x000fe2000001ff00 */
[----:B------:R3:W4:Y:S01]  /*70c0*/  SYNCS.PHASECHK.TRANS64.TRYWAIT P0, [R108+URZ+0x190], R3 ;  /* 0x000190036c0075a7 */ /* 0x00072200080011ff */
[----:B------:R-:W-:Y:S01]  /*70d0*/  SEL R106, R106, UR5, !P2 ;  /* 0x000000056a6a7c07 */ /* 0x000fe2000d000000 */
[----:B------:R-:W-:Y:S01]  /*70e0*/  IMAD.IADD R102, R112, 0x1, R100 ;  /* 0x0000000170667824 */ /* 0x000fe200078e0264 */
[----:B------:R-:W-:Y:S01]  /*70f0*/  ISETP.NE.U32.AND P2, PT, R4, 0x1, PT ;  /* 0x000000010400780c */ /* 0x000fe20003f45070 */
[----:B------:R-:W-:Y:S01]  /*7100*/  IMAD.IADD R47, R98, 0x1, R103 ;  /* 0x00000001622f7824 */ /* 0x000fe200078e0267 */
[----:B------:R-:W-:Y:S01]  /*7110*/  CS2R R66, SRZ ;  /* 0x0000000000427805 */ /* 0x000fe2000001ff00 */
[----:B------:R-:W-:Y:S01]  /*7120*/  IMAD.MOV R6, RZ, RZ, -R106 ;  /* 0x000000ffff067224 */ /* 0x000fe200078e0a6a */
[----:B------:R-:W-:Y:S02]  /*7130*/  P2R R115, PR, RZ, 0x4 ;  /* 0x00000004ff737803 */ /* 0x000fe40000000000 */
[----:B------:R-:W-:Y:S02]  /*7140*/  CS2R R64, SRZ ;  /* 0x0000000000407805 */ /* 0x000fe4000001ff00 */
[----:B------:R-:W-:Y:S01]  /*7150*/  CS2R R58, SRZ ;  /* 0x00000000003a7805 */ /* 0x000fe2000001ff00 */
[----:B------:R-:W-:Y:S01]  /*7160*/  IMAD R105, R6, UR11, R105 ;  /* 0x0000000b06697c24 */ /* 0x000fe2000f8e0269 */
[----:B------:R-:W-:Y:S02]  /*7170*/  CS2R R56, SRZ ;  /* 0x0000000000387805 */ /* 0x000fe4000001ff00 */
[----:B------:R-:W-:Y:S02]  /*7180*/  CS2R R50, SRZ ;  /* 0x0000000000327805 */ /* 0x000fe4000001ff00 */
[----:B------:R-:W-:Y:S02]  /*7190*/  CS2R R48, SRZ ;  /* 0x0000000000307805 */ /* 0x000fe4000001ff00 */
[----:B-1----:R-:W-:Y:S01]  /*71a0*/  @P6 SEL R113, RZ, 0x1, !P1 ;  /* 0x00000001ff716807 */ /* 0x002fe20004800000 */
[----:B---3--:R-:W-:Y:S06]  /*71b0*/  @!P6 BRA `(.L_x_115) ;  /* 0x000000000068e947 */ /* 0x008fec0003800000 */
[----:B------:R-:W-:Y:S01]  /*71c0*/  ISETP.NE.AND P1, PT, R113, RZ, PT ;  /* 0x000000ff7100720c */ /* 0x000fe20003f25270 */
[----:B------:R-:W-:Y:S01]  /*71d0*/  BSSY B0, `(.L_x_116) ;  /* 0x000000d000007945 */ /* 0x000fe20003800000 */
[----:B------:R-:W-:Y:S02]  /*71e0*/  CS2R R50, SRZ ;  /* 0x0000000000327805 */ /* 0x000fe4000001ff00 */
[----:B------:R-:W-:Y:S02]  /*71f0*/  CS2R R48, SRZ ;  /* 0x0000000000307805 */ /* 0x000fe4000001ff00 */
[----:B------:R-:W-:Y:S02]  /*7200*/  CS2R R58, SRZ ;  /* 0x00000000003a7805 */ /* 0x000fe4000001ff00 */
[----:B------:R-:W-:Y:S02]  /*7210*/  CS2R R56, SRZ ;  /* 0x0000000000387805 */ /* 0x000fe4000001ff00 */
[----:B------:R-:W-:Y:S02]  /*7220*/  CS2R R66, SRZ ;  /* 0x0000000000427805 */ /* 0x000fe4000001ff00 */
[----:B------:R-:W-:Y:S02]  /*7230*/  CS2R R64, SRZ ;  /* 0x0000000000407805 */ /* 0x000fe4000001ff00 */
[----:B------:R-:W-:Y:S02]  /*7240*/  CS2R R74, SRZ ;  /* 0x00000000004a7805 */ /* 0x000fe4000001ff00 */
[----:B------:R-:W-:Y:S01]  /*7250*/  CS2R R72, SRZ ;  /* 0x0000000000487805 */ /* 0x000fe2000001ff00 */
[----:B------:R-:W-:Y:S06]  /*7260*/  @P1 BRA `(.L_x_117) ;  /* 0x00000000000c1947 */ /* 0x000fec0003800000 */
[----:B------:R-:W-:Y:S04]  /*7270*/  SHF.L.U32 R5, R46, 0x1f, RZ ;  /* 0x0000001f2e057819 */ /* 0x000fe800000006ff */
[----:B------:R-:W1:Y:S02]  /*7280*/  SYNCS.PHASECHK.TRANS64.TRYWAIT P1, [R0+URZ+0x140], R5 ;  /* 0x00014005000075a7 */ /* 0x000e6400080211ff */
[----:B-1----:R-:W-:Y:S05]  /*7290*/  @!P1 BRA `(.L_x_118) ;  /* 0x0000002800d49947 */ /* 0x002fea0003800000 */
.L_x_117:
[----:B------:R-:W-:Y:S05]  /*72a0*/  BSYNC B0 ;  /* 0x0000000000007941 */ /* 0x000fea0003800000 */
.L_x_116:
[----:B------:R-:W-:Y:S01]  /*72b0*/  ISETP.NE.AND P1, PT, R115, RZ, PT ;  /* 0x000000ff7300720c */ /* 0x000fe20003f25270 */
[----:B------:R-:W-:Y:S04]  /*72c0*/  UIADD3 UR4, UPT, UPT, UR50, 0x1, URZ ;  /* 0x0000000132047890 */ /* 0x000fe8000fffe0ff */
[----:B------:R-:W-:Y:S04]  /*72d0*/  UISETP.NE.AND UP0, UPT, UR4, 0x3, UPT ;  /* 0x000000030400788c */ /* 0x000fe8000bf05270 */
[----:B------:R-:W-:Y:S02]  /*72e0*/  USEL UR5, URZ, 0x1, UP0 ;  /* 0x00000001ff057887 */ /* 0x000fe40008000000 */
[----:B------:R-:W-:Y:S02]  /*72f0*/  USEL UR4, UR4, URZ, UP0 ;  /* 0x000000ff04047287 */ /* 0x000fe40008000000 */
[----:B------:R3:W1:Y:S02]  /*7300*/  @P1 LDS.128 R48, [R112] ;  /* 0x0000000070301984 */ /* 0x0006640000000c00 */
[----:B------:R-:W-:Y:S02]  /*7310*/  LOP3.LUT R46, R46, UR5, RZ, 0x3c, !PT ;  /* 0x000000052e2e7c12 */ /* 0x000fe4000f8e3cff */
[----:B------:R3:W1:Y:S01]  /*7320*/  @P1 LDS.128 R56, [R103+0x10] ;  /* 0x0000100067381984 */ /* 0x0006620000000c00 */
[----:B------:R-:W-:Y:S03]  /*7330*/  IMAD.U32 R116, RZ, RZ, UR4 ;  /* 0x00000004ff747e24 */ /* 0x000fe6000f8e00ff */
[----:B------:R3:W1:Y:S04]  /*7340*/  @P1 LDS.128 R64, [R102+0x20] ;  /* 0x0000200066401984 */ /* 0x0006680000000c00 */
[----:B------:R3:W1:Y:S02]  /*7350*/  @P1 LDS.128 R72, [R47+0x10] ;  /* 0x000010002f481984 */ /* 0x0006640000000c00 */
.L_x_115:
[----:B------:R-:W-:Y:S05]  /*7360*/  BSYNC B1 ;  /* 0x0000000000017941 */ /* 0x000fea0003800000 */
.L_x_114:
[----:B-1----:R-:W-:Y:S04]  /*7370*/  SHF.R.U32.HI R5, RZ, 0x15, R39 ;  /* 0x00000015ff057819 */ /* 0x002fe80000011627 */
[----:B------:R-:W-:Y:S01]  /*7380*/  LOP3.LUT P1, RZ, R5, 0x3, R88, 0x48, !PT ;  /* 0x0000000305ff7812 */ /* 0x000fe20007824858 */
[----:B------:R-:W-:Y:S01]  /*7390*/  @!UPT UIADD3 URZ, UPT, UPT, URZ, URZ, URZ ;  /* 0x000000fffffff290 */ /* 0x000fe2000fffe0ff */
[----:B----4-:R-:W-:Y:S11]  /*73a0*/  @P0 BRA `(.L_x_119) ;  /* 0x0000000000080947 */ /* 0x010ff60003800000 */
[----:B------:R-:W1:Y:S02]  /*73b0*/  SYNCS.PHASECHK.TRANS64.TRYWAIT P0, [R108+URZ+0x190], R3 ;  /* 0x000190036c0075a7 */ /* 0x000e6400080011ff */
[----:B-1----:R-:W-:Y:S05]  /*73c0*/  @!P0 BRA `(.L_x_120) ;  /* 0x00000028009c8947 */ /* 0x002fea0003800000 */
.L_x_119:
[----:B------:R-:W-:Y:S05]  /*73d0*/  @!P1 BRA `(.L_x_121) ;  /* 0x0000000000409947 */ /* 0x000fea0003800000 */
[----:B------:R-:W4:Y:S01]  /*73e0*/  LDCU.64 UR8, c[0x4][0x70] ;  /* 0x01000e00ff0877ac */ /* 0x000f220008000a00 */
[----:B-1----:R-:W-:Y:S01]  /*73f0*/  MOV R3, 0x0 ;  /* 0x0000000000037802 */ /* 0x002fe20000000f00 */
[----:B------:R-:W-:Y:S02]  /*7400*/  HFMA2 R12, -RZ, RZ, 0, 5.9604644775390625e-08 ;  /* 0x00000001ff0c7431 */ /* 0x000fe400000001ff */
[----:B------:R-:W-:Y:S02]  /*7410*/  IMAD.MOV.U32 R8, RZ, RZ, 0x192 ;  /* 0x00000192ff087424 */ /* 0x000fe400078e00ff */
[----:B------:R-:W-:Y:S01]  /*7420*/  IMAD.MOV.U32 R13, RZ, RZ, RZ ;  /* 0x000000ffff0d7224 */ /* 0x000fe200078e00ff */
[----:B------:R-:W1:Y:S01]  /*7430*/  LDCU.64 UR6, c[0x4][0x78] ;  /* 0x01000f00ff0677ac */ /* 0x000e620008000a00 */
[----:B------:R-:W2:Y:S01]  /*7440*/  LDC.64 R2, c[0x4][R3] ;  /* 0x0100000003027b82 */ /* 0x000ea20000000a00 */
[----:B------:R-:W5:Y:S01]  /*7450*/  LDCU.64 UR4, c[0x4][0x10] ;  /* 0x01000200ff0477ac */ /* 0x000f620008000a00 */
[----:B----4-:R-:W-:Y:S01]  /*7460*/  MOV R5, UR9 ;  /* 0x0000000900057c02 */ /* 0x010fe20008000f00 */
[----:B------:R-:W-:Y:S01]  /*7470*/  IMAD.U32 R4, RZ, RZ, UR8 ;  /* 0x00000008ff047e24 */ /* 0x000fe2000f8e00ff */
[----:B-1----:R-:W-:Y:S01]  /*7480*/  MOV R7, UR7 ;  /* 0x0000000700077c02 */ /* 0x002fe20008000f00 */
[----:B------:R-:W-:Y:S01]  /*7490*/  IMAD.U32 R6, RZ, RZ, UR6 ;  /* 0x00000006ff067e24 */ /* 0x000fe2000f8e00ff */
[----:B-----5:R-:W-:Y:S01]  /*74a0*/  MOV R11, UR5 ;  /* 0x00000005000b7c02 */ /* 0x020fe20008000f00 */
[----:B------:R-:W-:Y:S02]  /*74b0*/  IMAD.U32 R10, RZ, RZ, UR4 ;  /* 0x00000004ff0a7e24 */ /* 0x000fe4000f8e00ff */
[----:B------:R-:W-:Y:S07]  /*74c0*/  LEPC R20, `(.L_x_121) ;  /* 0x000000001014794e */ /* 0x000fee0000000000 */
[----:B--23--:R-:W-:Y:S05]  /*74d0*/  CALL.ABS.NOINC R2 ;  /* 0x0000000002007343 */ /* 0x00cfea0003c00000 */
.L_x_121:
[C---:B------:R-:W-:Y:S01]  /*74e0*/  SHF.L.U32 R40, R48.reuse, 0x10, RZ ;  /* 0x0000001030287819 */ /* 0x040fe200000006ff */
[----:B------:R-:W-:Y:S05]  /*74f0*/  WARPSYNC.ALL ;  /* 0x0000000000007948 */ /* 0x000fea0003800000 */
[----:B------:R-:W-:Y:S01]  /*7500*/  R2UR UR4, R39 ;  /* 0x00000000270472ca */ /* 0x000fe200000e0000 */
[----:B------:R-:W-:Y:S01]  /*7510*/  BSSY.RECONVERGENT B0, `(.L_x_122) ;  /* 0x0000088000007945 */ /* 0x000fe20003800200 */
[----:B------:R-:W-:Y:S02]  /*7520*/  LOP3.LUT R43, R48, 0xffff0000, RZ, 0xc0, !PT ;  /* 0xffff0000302b7812 */ /* 0x000fe400078ec0ff */
[----:B------:R-:W-:Y:S02]  /*7530*/  LOP3.LUT R42, R49, 0xffff0000, RZ, 0xc0, !PT ;  /* 0xffff0000312a7812 */ /* 0x000fe400078ec0ff */
[----:B------:R-:W-:Y:S02]  /*7540*/  SHF.L.U32 R45, R51, 0x10, RZ ;  /* 0x00000010332d7819 */ /* 0x000fe400000006ff */
[----:B------:R-:W-:Y:S02]  /*7550*/  LOP3.LUT R44, R75, 0xffff0000, RZ, 0xc0, !PT ;  /* 0xffff00004b2c7812 */ /* 0x000fe400078ec0ff */
[----:B------:R-:W-:Y:S03]  /*7560*/  ISETP.NE.AND P0, PT, R86, RZ, PT ;  /* 0x000000ff5600720c */ /* 0x000fe60003f05270 */
[----:B------:R-:W2:Y:S02]  /*7570*/  LDTM.x32 R4, tmem[UR4] ;  /* 0x00000004000479ee */ /* 0x000ea400082c0000 */
[C---:B--2---:R-:W-:Y:S01]  /*7580*/  FMUL R0, R38.reuse, R4 ;  /* 0x0000000426007220 */ /* 0x044fe20000400000 */
[C---:B------:R-:W-:Y:S01]  /*7590*/  FMUL R2, R38.reuse, R5 ;  /* 0x0000000526027220 */ /* 0x040fe20000400000 */
[C---:B-1----:R-:W-:Y:S01]  /*75a0*/  FMUL R3, R38.reuse, R6 ;  /* 0x0000000626037220 */ /* 0x042fe20000400000 */
[----:B------:R-:W-:Y:S01]  /*75b0*/  FMUL R7, R38, R7 ;  /* 0x0000000726077220 */ /* 0x000fe20000400000 */
[----:B------:R-:W-:Y:S01]  /*75c0*/  FFMA R0, R41, R40, R0 ;  /* 0x0000002829007223 */ /* 0x000fe20000000000 */
[----:B------:R-:W-:Y:S01]  /*75d0*/  SHF.L.U32 R40, R49, 0x10, RZ ;  /* 0x0000001031287819 */ /* 0x000fe200000006ff */
[C---:B------:R-:W-:Y:S01]  /*75e0*/  FFMA R2, R41.reuse, R43, R2 ;  /* 0x0000002b29027223 */ /* 0x040fe20000000002 */
[----:B------:R-:W-:Y:S01]  /*75f0*/  SHF.L.U32 R43, R50, 0x10, RZ ;  /* 0x00000010322b7819 */ /* 0x000fe200000006ff */
[C---:B------:R-:W-:Y:S01]  /*7600*/  FMUL R4, R38.reuse, R8 ;  /* 0x0000000826047220 */ /* 0x040fe20000400000 */
[----:B------:R-:W-:Y:S01]  /*7610*/  FMUL R5, R38, R9 ;  /* 0x0000000926057220 */ /* 0x000fe20000400000 */
[C---:B------:R-:W-:Y:S01]  /*7620*/  FFMA R3, R41.reuse, R40, R3 ;  /* 0x0000002829037223 */ /* 0x040fe20000000003 */
[----:B------:R-:W-:Y:S01]  /*7630*/  LOP3.LUT R40, R50, 0xffff0000, RZ, 0xc0, !PT ;  /* 0xffff000032287812 */ /* 0x000fe200078ec0ff */
[----:B------:R-:W-:Y:S01]  /*7640*/  FFMA R7, R41, R42, R7 ;  /* 0x0000002a29077223 */ /* 0x000fe20000000007 */
[----:B------:R-:W-:Y:S01]  /*7650*/  LOP3.LUT R42, R51, 0xffff0000, RZ, 0xc0, !PT ;  /* 0xffff0000332a7812 */ /* 0x000fe200078ec0ff */
[----:B------:R-:W-:Y:S01]  /*7660*/  FMUL R6, R38, R10 ;  /* 0x0000000a26067220 */ /* 0x000fe20000400000 */
[----:B------:R-:W-:Y:S01]  /*7670*/  F2FP.BF16.F32.PACK_AB R52, R2, R0 ;  /* 0x000000000234723e */ /* 0x000fe200000010ff */
[----:B------:R-:W-:Y:S01]  /*7680*/  FMUL R11, R38, R11 ;  /* 0x0000000b260b7220 */ /* 0x000fe20000400000 */
[----:B------:R-:W-:Y:S01]  /*7690*/  F2FP.BF16.F32.PACK_AB R53, R7, R3 ;  /* 0x000000030735723e */ /* 0x000fe200000010ff */
[----:B------:R-:W-:Y:S01]  /*76a0*/  FFMA R4, R41, R43, R4 ;  /* 0x0000002b29047223 */ /* 0x000fe20000000004 */
[----:B------:R-:W-:Y:S01]  /*76b0*/  SHF.L.U32 R43, R57, 0x10, RZ ;  /* 0x00000010392b7819 */ /* 0x000fe200000006ff */
[C---:B------:R-:W-:Y:S01]  /*76c0*/  FFMA R5, R41.reuse, R40, R5 ;  /* 0x0000002829057223 */ /* 0x040fe20000000005 */
[C---:B------:R-:W-:Y:S01]  /*76d0*/  SHF.L.U32 R40, R56.reuse, 0x10, RZ ;  /* 0x0000001038287819 */ /* 0x040fe200000006ff */
[----:B------:R-:W-:Y:S01]  /*76e0*/  FFMA R6, R41, R45, R6 ;  /* 0x0000002d29067223 */ /* 0x000fe20000000006 */
[----:B------:R-:W-:Y:S01]  /*76f0*/  SHF.L.U32 R45, R59, 0x10, RZ ;  /* 0x000000103b2d7819 */ /* 0x000fe200000006ff */
[----:B------:R-:W-:Y:S01]  /*7700*/  FFMA R11, R41, R42, R11 ;  /* 0x0000002a290b7223 */ /* 0x000fe2000000000b */
[----:B------:R-:W-:Y:S01]  /*7710*/  LOP3.LUT R42, R56, 0xffff0000, RZ, 0xc0, !PT ;  /* 0xffff0000382a7812 */ /* 0x000fe200078ec0ff */
[C---:B------:R-:W-:Y:S01]  /*7720*/  FMUL R8, R38.reuse, R12 ;  /* 0x0000000c26087220 */ /* 0x040fe20000400000 */
[----:B------:R-:W-:Y:S01]  /*7730*/  F2FP.BF16.F32.PACK_AB R54, R5, R4 ;  /* 0x000000040536723e */ /* 0x000fe200000010ff */
[C---:B------:R-:W-:Y:S01]  /*7740*/  FMUL R9, R38.reuse, R13 ;  /* 0x0000000d26097220 */ /* 0x040fe20000400000 */
[----:B------:R-:W-:Y:S01]  /*7750*/  F2FP.BF16.F32.PACK_AB R55, R11, R6 ;  /* 0x000000060b37723e */ /* 0x000fe200000010ff */
[----:B------:R-:W-:Y:S01]  /*7760*/  FMUL R10, R38, R14 ;  /* 0x0000000e260a7220 */ /* 0x000fe20000400000 */
[----:B------:R-:W-:Y:S01]  /*7770*/  FFMA R8, R41, R40, R8 ;  /* 0x0000002829087223 */ /* 0x000fe20000000008 */
[----:B------:R-:W-:Y:S01]  /*7780*/  LOP3.LUT R40, R57, 0xffff0000, RZ, 0xc0, !PT ;  /* 0xffff000039287812 */ /* 0x000fe200078ec0ff */
[C---:B------:R-:W-:Y:S01]  /*7790*/  FFMA R9, R41.reuse, R42, R9 ;  /* 0x0000002a29097223 */ /* 0x040fe20000000009 */
[----:B------:R-:W-:Y:S01]  /*77a0*/  LOP3.LUT R42, R58, 0xffff0000, RZ, 0xc0, !PT ;  /* 0xffff00003a2a7812 */ /* 0x000fe200078ec0ff */
[----:B------:R-:W-:Y:S01]  /*77b0*/  FMUL R15, R38, R15 ;  /* 0x0000000f260f7220 */ /* 0x000fe20000400000 */
[----:B------:R-:W-:Y:S01]  /*77c0*/  FFMA R10, R41, R43, R10 ;  /* 0x0000002b290a7223 */ /* 0x000fe2000000000a */
[----:B------:R-:W-:Y:S01]  /*77d0*/  SHF.L.U32 R43, R58, 0x10, RZ ;  /* 0x000000103a2b7819 */ /* 0x000fe200000006ff */
[C---:B------:R-:W-:Y:S01]  /*77e0*/  FMUL R12, R38.reuse, R16 ;  /* 0x00000010260c7220 */ /* 0x040fe20000400000 */
[----:B------:R-:W-:Y:S01]  /*77f0*/  F2FP.BF16.F32.PACK_AB R60, R9, R8 ;  /* 0x00000008093c723e */ /* 0x000fe200000010ff */
[----:B------:R-:W-:Y:S01]  /*7800*/  FFMA R15, R41, R40, R15 ;  /* 0x00000028290f7223 */ /* 0x000fe2000000000f */
[----:B------:R-:W-:Y:S01]  /*7810*/  LOP3.LUT R40, R59, 0xffff0000, RZ, 0xc0, !PT ;  /* 0xffff00003b287812 */ /* 0x000fe200078ec0ff */
[C---:B------:R-:W-:Y:S01]  /*7820*/  FMUL R13, R38.reuse, R17 ;  /* 0x00000011260d7220 */ /* 0x040fe20000400000 */
[C---:B------:R-:W-:Y:S01]  /*7830*/  FMUL R14, R38.reuse, R18 ;  /* 0x00000012260e7220 */ /* 0x040fe20000400000 */
[----:B------:R-:W-:Y:S01]  /*7840*/  FMUL R19, R38, R19 ;  /* 0x0000001326137220 */ /* 0x000fe20000400000 */
[----:B------:R-:W-:Y:S01]  /*7850*/  F2FP.BF16.F32.PACK_AB R61, R15, R10 ;  /* 0x0000000a0f3d723e */ /* 0x000fe200000010ff */
[C---:B------:R-:W-:Y:S01]  /*7860*/  FFMA R12, R41.reuse, R43, R12 ;  /* 0x0000002b290c7223 */ /* 0x040fe2000000000c */
[C---:B------:R-:W-:Y:S01]  /*7870*/  SHF.L.U32 R43, R64.reuse, 0x10, RZ ;  /* 0x00000010402b7819 */ /* 0x040fe200000006ff */
[----:B------:R-:W-:Y:S01]  /*7880*/  FFMA R13, R41, R42, R13 ;  /* 0x0000002a290d7223 */ /* 0x000fe2000000000d */
[----:B------:R-:W-:Y:S01]  /*7890*/  LOP3.LUT R42, R65, 0xffff0000, RZ, 0xc0, !PT ;  /* 0xffff0000412a7812 */ /* 0x000fe200078ec0ff */
[----:B------:R-:W-:Y:S01]  /*78a0*/  FFMA R14, R41, R45, R14 ;  /* 0x0000002d290e7223 */ /* 0x000fe2000000000e */
[----:B------:R-:W-:Y:S01]  /*78b0*/  SHF.L.U32 R45, R65, 0x10, RZ ;  /* 0x00000010412d7819 */ /* 0x000fe200000006ff */
[----:B------:R1:W-:Y:S01]  /*78c0*/  STS.128 [R112], R52 ;  /* 0x0000003470007388 */ /* 0x0003e20000000c00 */
[----:B------:R-:W-:Y:S01]  /*78d0*/  F2FP.BF16.F32.PACK_AB R62, R13, R12 ;  /* 0x0000000c0d3e723e */ /* 0x000fe200000010ff */
[----:B------:R-:W-:Y:S01]  /*78e0*/  FFMA R19, R41, R40, R19 ;  /* 0x0000002829137223 */ /* 0x000fe20000000013 */
[----:B------:R-:W-:Y:S01]  /*78f0*/  LOP3.LUT R40, R64, 0xffff0000, RZ, 0xc0, !PT ;  /* 0xffff000040287812 */ /* 0x000fe200078ec0ff */
[C---:B------:R-:W-:Y:S01]  /*7900*/  FMUL R16, R38.reuse, R20 ;  /* 0x0000001426107220 */ /* 0x040fe20000400000 */
[C---:B------:R-:W-:Y:S01]  /*7910*/  FMUL R17, R38.reuse, R21 ;  /* 0x0000001526117220 */ /* 0x040fe20000400000 */
[C---:B------:R-:W-:Y:S01]  /*7920*/  FMUL R18, R38.reuse, R22 ;  /* 0x0000001626127220 */ /* 0x040fe20000400000 */
[----:B------:R-:W-:Y:S01]  /*7930*/  F2FP.BF16.F32.PACK_AB R63, R19, R14 ;  /* 0x0000000e133f723e */ /* 0x000fe200000010ff */
[----:B------:R-:W-:Y:S01]  /*7940*/  FMUL R23, R38, R23 ;  /* 0x0000001726177220 */ /* 0x000fe20000400000 */
[----:B------:R-:W-:Y:S01]  /*7950*/  FFMA R16, R41, R43, R16 ;  /* 0x0000002b29107223 */ /* 0x000fe20000000010 */
[----:B------:R-:W-:Y:S01]  /*7960*/  SHF.L.U32 R43, R67, 0x10, RZ ;  /* 0x00000010432b7819 */ /* 0x000fe200000006ff */
[C---:B------:R-:W-:Y:S01]  /*7970*/  FFMA R17, R41.reuse, R40, R17 ;  /* 0x0000002829117223 */ /* 0x040fe20000000011 */
[----:B------:R1:W-:Y:S01]  /*7980*/  STS.128 [R103+0x10], R60 ;  /* 0x0000103c67007388 */ /* 0x0003e20000000c00 */
        /* <DEDUP_REMOVED lines=8> */
[C---:B------:R-:W-:Y:S01]  /*7a10*/  FMUL R22, R38.reuse, R26 ;  /* 0x0000001a26167220 */ /* 0x040fe20000400000 */
[----:B------:R-:W-:Y:S01]  /*7a20*/  FFMA R20, R41, R40, R20 ;  /* 0x0000002829147223 */ /* 0x000fe20000000014 */
[----:B------:R-:W-:Y:S01]  /*7a30*/  LOP3.LUT R40, R67, 0xffff0000, RZ, 0xc0, !PT ;  /* 0xffff000043287812 */ /* 0x000fe200078ec0ff */
[C---:B------:R-:W-:Y:S01]  /*7a40*/  FFMA R21, R41.reuse, R42, R21 ;  /* 0x0000002a29157223 */ /* 0x040fe20000000015 */
[C---:B------:R-:W-:Y:S01]  /*7a50*/  FFMA R22, R41.reuse, R43, R22 ;  /* 0x0000002b29167223 */ /* 0x040fe20000000016 */
[----:B------:R-:W-:Y:S01]  /*7a60*/  FMUL R27, R38, R27 ;  /* 0x0000001b261b7220 */ /* 0x000fe20000400000 */
[----:B------:R-:W-:Y:S01]  /*7a70*/  SHF.L.U32 R43, R72, 0x10, RZ ;  /* 0x00000010482b7819 */ /* 0x000fe200000006ff */
[----:B------:R-:W-:Y:S01]  /*7a80*/  FMUL R24, R38, R28 ;  /* 0x0000001c26187220 */ /* 0x000fe20000400000 */
[----:B------:R-:W-:Y:S01]  /*7a90*/  LOP3.LUT R42, R72, 0xffff0000, RZ, 0xc0, !PT ;  /* 0xffff0000482a7812 */ /* 0x000fe200078ec0ff */
[C---:B------:R-:W-:Y:S01]  /*7aa0*/  FMUL R25, R38.reuse, R29 ;  /* 0x0000001d26197220 */ /* 0x040fe20000400000 */
[C---:B------:R-:W-:Y:S01]  /*7ab0*/  FMUL R26, R38.reuse, R30 ;  /* 0x0000001e261a7220 */ /* 0x040fe20000400000 */
[C---:B------:R-:W-:Y:S01]  /*7ac0*/  FFMA R27, R41.reuse, R40, R27 ;  /* 0x00000028291b7223 */ /* 0x040fe2000000001b */
[----:B------:R-:W-:Y:S01]  /*7ad0*/  FFMA R24, R41, R43, R24 ;  /* 0x0000002b29187223 */ /* 0x000fe20000000018 */
[----:B------:R-:W-:Y:S01]  /*7ae0*/  LOP3.LUT R40, R73, 0xffff0000, RZ, 0xc0, !PT ;  /* 0xffff000049287812 */ /* 0x000fe200078ec0ff */
[C---:B------:R-:W-:Y:S01]  /*7af0*/  FFMA R25, R41.reuse, R42, R25 ;  /* 0x0000002a29197223 */ /* 0x040fe20000000019 */
[----:B------:R-:W-:Y:S01]  /*7b00*/  FMUL R31, R38, R31 ;  /* 0x0000001f261f7220 */ /* 0x000fe20000400000 */
[----:B------:R-:W-:Y:S01]  /*7b10*/  SHF.L.U32 R43, R74, 0x10, RZ ;  /* 0x000000104a2b7819 */ /* 0x000fe200000006ff */
[----:B------:R-:W-:Y:S01]  /*7b20*/  FFMA R26, R41, R45, R26 ;  /* 0x0000002d291a7223 */ /* 0x000fe2000000001a */
[----:B------:R-:W-:Y:S01]  /*7b30*/  FMUL R28, R38, R32 ;  /* 0x00000020261c7220 */ /* 0x000fe20000400000 */
[----:B------:R-:W-:Y:S01]  /*7b40*/  LOP3.LUT R42, R74, 0xffff0000, RZ, 0xc0, !PT ;  /* 0xffff00004a2a7812 */ /* 0x000fe200078ec0ff */
[C---:B------:R-:W-:Y:S01]  /*7b50*/  FMUL R29, R38.reuse, R33 ;  /* 0x00000021261d7220 */ /* 0x040fe20000400000 */
[----:B------:R-:W-:Y:S01]  /*7b60*/  SHF.L.U32 R45, R75, 0x10, RZ ;  /* 0x000000104b2d7819 */ /* 0x000fe200000006ff */
[C---:B------:R-:W-:Y:S01]  /*7b70*/  FMUL R30, R38.reuse, R34 ;  /* 0x00000022261e7220 */ /* 0x040fe20000400000 */
[----:B------:R-:W-:Y:S01]  /*7b80*/  FFMA R31, R41, R40, R31 ;  /* 0x00000028291f7223 */ /* 0x000fe2000000001f */
[----:B------:R-:W-:Y:S01]  /*7b90*/  FMUL R35, R38, R35 ;  /* 0x0000002326237220 */ /* 0x000fe20000400000 */
[----:B------:R-:W-:Y:S01]  /*7ba0*/  F2FP.BF16.F32.PACK_AB R69, R23, R18 ;  /* 0x000000121745723e */ /* 0x000fe200000010ff */
[----:B------:R-:W-:Y:S01]  /*7bb0*/  FFMA R28, R41, R43, R28 ;  /* 0x0000002b291c7223 */ /* 0x000fe2000000001c */
[----:B------:R-:W-:Y:S01]  /*7bc0*/  F2FP.BF16.F32.PACK_AB R70, R21, R20 ;  /* 0x000000141546723e */ /* 0x000fe200000010ff */
[----:B------:R-:W-:Y:S01]  /*7bd0*/  FFMA R29, R41, R42, R29 ;  /* 0x0000002a291d7223 */ /* 0x000fe2000000001d */
[----:B------:R-:W-:Y:S01]  /*7be0*/  F2FP.BF16.F32.PACK_AB R71, R27, R22 ;  /* 0x000000161b47723e */ /* 0x000fe200000010ff */
[C---:B------:R-:W-:Y:S01]  /*7bf0*/  FFMA R30, R41.reuse, R45, R30 ;  /* 0x0000002d291e7223 */ /* 0x040fe2000000001e */
[----:B------:R-:W-:Y:S01]  /*7c00*/  FFMA R35, R41, R44, R35 ;  /* 0x0000002c29237223 */ /* 0x000fe20000000023 */
[----:B------:R-:W-:Y:S02]  /*7c10*/  F2FP.BF16.F32.PACK_AB R80, R25, R24 ;  /* 0x000000181950723e */ /* 0x000fe400000010ff */
[----:B------:R1:W-:Y:S01]  /*7c20*/  STS.128 [R102+0x20], R68 ;  /* 0x0000204466007388 */ /* 0x0003e20000000c00 */
[----:B------:R-:W-:Y:S02]  /*7c30*/  F2FP.BF16.F32.PACK_AB R81, R31, R26 ;  /* 0x0000001a1f51723e */ /* 0x000fe400000010ff */
[----:B------:R-:W-:Y:S02]  /*7c40*/  F2FP.BF16.F32.PACK_AB R82, R29, R28 ;  /* 0x0000001c1d52723e */ /* 0x000fe400000010ff */
[----:B------:R-:W-:Y:S05]  /*7c50*/  F2FP.BF16.F32.PACK_AB R83, R35, R30 ;  /* 0x0000001e2353723e */ /* 0x000fea00000010ff */
[----:B------:R1:W-:Y:S01]  /*7c60*/  STS.128 [R47+0x10], R80 ;  /* 0x000010502f007388 */ /* 0x0003e20000000c00 */
[----:B------:R-:W-:Y:S01]  /*7c70*/  @!PT LDS RZ, [RZ] ;  /* 0x00000000fffff984 */ /* 0x000fe20000000800 */
[----:B------:R-:W-:Y:S01]  /*7c80*/  @!PT LDS RZ, [RZ] ;  /* 0x00000000fffff984 */ /* 0x000fe20000000800 */
[----:B------:R-:W-:Y:S01]  /*7c90*/  @!PT LDS RZ, [RZ] ;  /* 0x00000000fffff984 */ /* 0x000fe20000000800 */
[----:B------:R-:W-:Y:S01]  /*7ca0*/  @!PT LDS RZ, [RZ] ;  /* 0x00000000fffff984 */ /* 0x000fe20000000800 */
[----:B------:R2:W-:Y:S07]  /*7cb0*/  MEMBAR.ALL.CTA ;  /* 0x0000000000007992 */ /* 0x0005ee0000008000 */
[----:B--2---:R-:W2:Y:S02]  /*7cc0*/  FENCE.VIEW.ASYNC.S ;  /* 0x00000000000073c6 */ /* 0x004ea40000000000 */
[----:B--2---:R-:W-:Y:S06]  /*7cd0*/  BAR.SYNC.DEFER_BLOCKING 0x1, 0x80 ;  /* 0x0042000000007b1d */ /* 0x004fec0000010000 */
[----:B------:R-:W-:Y:S05]  /*7ce0*/  @P0 BRA `(.L_x_123) ;  /* 0x0000000000280947 */ /* 0x000fea0003800000 */
[----:B------:R-:W2:Y:S01]  /*7cf0*/  LDCU.64 UR6, c[0x0][0x348] ;  /* 0x00006900ff0677ac */ /* 0x000ea20008000a00 */
[----:B------:R-:W-:Y:S02]  /*7d00*/  R2UR UR5, R114 ;  /* 0x00000000720572ca */ /* 0x000fe400000e0000 */
[----:B------:R-:W-:Y:S02]  /*7d10*/  R2UR UR42, R107 ;  /* 0x000000006b2a72ca */ /* 0x000fe400000e0000 */
[----:B------:R-:W-:Y:S02]  /*7d20*/  R2UR UR43, R105 ;  /* 0x00000000692b72ca */ /* 0x000fe400000e0000 */
[----:B------:R-:W-:Y:S07]  /*7d30*/  R2UR UR44, R106 ;  /* 0x000000006a2c72ca */ /* 0x000fee00000e0000 */
[----:B------:R-:W-:Y:S02]  /*7d40*/  UIADD3 UR40, UPT, UPT, UR49, 0x200, UR5 ;  /* 0x0000020031287890 */ /* 0x000fe4000fffe005 */
[----:B--2---:R-:W-:Y:S04]  /*7d50*/  UIADD3 UR4, UP0, UPT, UR6, 0x680, URZ ;  /* 0x0000068006047890 */ /* 0x004fe8000ff1e0ff */
[----:B------:R-:W-:Y:S09]  /*7d60*/  UIADD3.X UR5, UPT, UPT, URZ, UR7, URZ, UP0, !UPT ;  /* 0x00000007ff057290 */ /* 0x000ff200087fe4ff */
[----:B------:R2:W-:Y:S02]  /*7d70*/  UTMASTG.4D.IM2COL [UR40], [UR4] ;  /* 0x00000028040073b5 */ /* 0x0005e40008058000 */
[----:B--2---:R0:W-:Y:S02]  /*7d80*/  UTMACMDFLUSH ;  /* 0x00000000000079b7 */ /* 0x0041e40000000000 */
.L_x_123:
[----:B------:R-:W-:Y:S05]  /*7d90*/  BSYNC.RECONVERGENT B0 ;  /* 0x0000000000007941 */ /* 0x000fea0003800200 */
.L_x_122:
[----:B------:R-:W-:Y:S01]  /*7da0*/  UIADD3 UR40, UPT, UPT, UR50, 0x1, URZ ;  /* 0x0000000132287890 */ /* 0x000fe2000fffe0ff */
[----:B------:R-:W-:Y:S03]  /*7db0*/  BSSY.RECONVERGENT B0, `(.L_x_124) ;  /* 0x0000005000007945 */ /* 0x000fe60003800200 */
[----:B------:R-:W-:Y:S04]  /*7dc0*/  UISETP.NE.AND UP0, UPT, UR40, 0x3, UPT ;  /* 0x000000032800788c */ /* 0x000fe8000bf05270 */
[----:B------:R-:W-:Y:S01]  /*7dd0*/  USEL UR42, UR40, URZ, UP0 ;  /* 0x000000ff282a7287 */ /* 0x000fe20008000000 */
[----:B------:R-:W-:Y:S11]  /*7de0*/  @P0 BRA `(.L_x_125) ;  /* 0x0000000000040947 */ /* 0x000ff60003800000 */
[----:B------:R-:W-:Y:S04]  /*7df0*/  DEPBAR.LE SB0, 0x1 ;  /* 0x000080400000791a */ /* 0x000fe80000000000 */
.L_x_125:
[----:B------:R-:W-:Y:S05]  /*7e00*/  BSYNC.RECONVERGENT B0 ;  /* 0x0000000000007941 */ /* 0x000fea0003800200 */
.L_x_124:
[----:B------:R-:W-:Y:S01]  /*7e10*/  BAR.SYNC.DEFER_BLOCKING 0x1, 0x80 ;  /* 0x0042000000007b1d */ /* 0x000fe20000010000 */
[----:B------:R-:W-:Y:S01]  /*7e20*/  ISETP.NE.AND P1, PT, R111, RZ, PT ;  /* 0x000000ff6f00720c */ /* 0x000fe20003f25270 */
[----:B------:R-:W-:Y:S01]  /*7e30*/  UISETP.NE.AND UP0, UPT, UR54, URZ, UPT ;  /* 0x000000ff3600728c */ /* 0x000fe2000bf05270 */
[----:B------:R-:W-:Y:S11]  /*7e40*/  LEA R3, R116, UR49, 0x3 ;  /* 0x0000003174037c11 */ /* 0x000ff6000f8e18ff */
[----:B------:R-:W-:Y:S01]  /*7e50*/  @P1 SHF.L.U32 R4, R46, 0x1f, RZ ;  /* 0x0000001f2e041819 */ /* 0x000fe200000006ff */
[----:B------:R-:W-:Y:S06]  /*7e60*/  BRA.U !UP0, `(.L_x_126) ;  /* 0x0000000108247547 */ /* 0x000fec000b800000 */
[----:B------:R-:W2:Y:S01]  /*7e70*/  S2R R0, SR_CgaCtaId ;  /* 0x0000000000007919 */ /* 0x000ea20000008800 */
[----:B------:R-:W-:Y:S01]  /*7e80*/  IMAD.U32 R2, RZ, RZ, UR51 ;  /* 0x00000033ff027e24 */ /* 0x000fe2000f8e00ff */
[----:B------:R-:W-:Y:S04]  /*7e90*/  UIADD3 UR4, UPT, UPT, UR51, 0x1, URZ ;  /* 0x0000000133047890 */ /* 0x000fe8000fffe0ff */
[----:B------:R-:W-:Y:S01]  /*7ea0*/  @P1 LEA R2, R2, UR49, 0x3 ;  /* 0x0000003102021c11 */ /* 0x000fe2000f8e18ff */
[----:B------:R-:W-:Y:S04]  /*7eb0*/  UISETP.NE.AND UP0, UPT, UR4, 0x3, UPT ;  /* 0x000000030400788c */ /* 0x000fe8000bf05270 */
[----:B------:R-:W-:Y:S01]  /*7ec0*/  @P1 VIADD R5, R2, 0x158 ;  /* 0x0000015802051836 */ /* 0x000fe20000000000 */
[----:B------:R-:W-:Y:S04]  /*7ed0*/  USEL UR51, UR4, URZ, UP0 ;  /* 0x000000ff04337287 */ /* 0x000fe80008000000 */
[----:B--2---:R-:W-:Y:S04]  /*7ee0*/  @P1 PRMT R0, R0, 0x654, R5 ;  /* 0x0000065400001816 */ /* 0x004fe80000000005 */
[----:B------:R2:W-:Y:S04]  /*7ef0*/  @P1 SYNCS.ARRIVE.TRANS64.RED.A1T0 RZ, [R0+URZ], RZ ;  /* 0x000000ff00ff19a7 */ /* 0x0005e800081004ff */
.L_x_126:
[----:B------:R-:W4:Y:S01]  /*7f00*/  @P1 SYNCS.PHASECHK.TRANS64.TRYWAIT P0, [R3+URZ+0x140], R4 ;  /* 0x00014004030015a7 */ /* 0x000f2200080011ff */
[----:B------:R-:W-:Y:S01]  /*7f10*/  BSSY B1, `(.L_x_127) ;  /* 0x0000015000017945 */ /* 0x000fe20003800000 */
[----:B----4-:R-:W-:Y:S03]  /*7f20*/  @P1 SEL R113, RZ, 0x1, !P0 ;  /* 0x00000001ff711807 */ /* 0x010fe60004000000 */
[----:B------:R-:W-:Y:S05]  /*7f30*/  @!P1 BRA `(.L_x_128) ;  /* 0x0000000000489947 */ /* 0x000fea0003800000 */
[----:B------:R-:W-:Y:S01]  /*7f40*/  ISETP.NE.AND P1, PT, R115, RZ, PT ;  /* 0x000000ff7300720c */ /* 0x000fe20003f25270 */
[----:B------:R-:W-:Y:S01]  /*7f50*/  BSSY B0, `(.L_x_129) ;  /* 0x000000a000007945 */ /* 0x000fe20003800000 */
[----:B------:R-:W-:Y:S11]  /*7f60*/  ISETP.NE.AND P0, PT, R113, RZ, PT ;  /* 0x000000ff7100720c */ /* 0x000ff60003f05270 */
[----:B------:R-:W-:Y:S04]  /*7f70*/  @P1 IMAD R116, R116, 0x2000, R99 ;  /* 0x0000200074741824 */ /* 0x000fe800078e0263 */
[----:B------:R-:W-:Y:S01]  /*7f80*/  @P1 IMAD.IADD R5, R101, 0x1, R116 ;  /* 0x0000000165051824 */ /* 0x000fe200078e0274 */
[----:B------:R-:W-:Y:S03]  /*7f90*/  @P1 IADD3 R2, PT, PT, R100, R116, RZ ;  /* 0x0000007464021210 */ /* 0x000fe60007ffe0ff */
[----:B--2---:R-:W-:Y:S01]  /*7fa0*/  @P1 IMAD.IADD R0, R98, 0x1, R5 ;  /* 0x0000000162001824 */ /* 0x004fe200078e0205 */
[----:B------:R-:W-:Y:S06]  /*7fb0*/  @P0 BRA `(.L_x_130) ;  /* 0x00000000000c0947 */ /* 0x000fec0003800000 */
[----:B------:R-:W-:Y:S04]  /*7fc0*/  SHF.L.U32 R46, R46, 0x1f, RZ ;  /* 0x0000001f2e2e7819 */ /* 0x000fe800000006ff */
[----:B------:R-:W2:Y:S02]  /*7fd0*/  SYNCS.PHASECHK.TRANS64.TRYWAIT P0, [R3+URZ+0x140], R46 ;  /* 0x0001402e030075a7 */ /* 0x000ea400080011ff */
[----:B--2---:R-:W-:Y:S05]  /*7fe0*/  @!P0 BRA `(.L_x_131) ;  /* 0x0000001c00a88947 */ /* 0x004fea0003800000 */
.L_x_130:
[----:B------:R-:W-:Y:S05]  /*7ff0*/  BSYNC B0 ;  /* 0x0000000000007941 */ /* 0x000fea0003800000 */
.L_x_129:
[----:B------:R-:W-:Y:S11]  /*8000*/  ISETP.NE.AND P0, PT, R115, RZ, PT ;  /* 0x000000ff7300720c */ /* 0x000ff60003f05270 */
[----:B------:R-:W-:Y:S02]  /*8010*/  @!UPT UIADD3 URZ, UPT, UPT, URZ, URZ, URZ ;  /* 0x000000fffffff290 */ /* 0x000fe4000fffe0ff */
[----:B------:R4:W1:Y:S04]  /*8020*/  @P0 LDS.128 R48, [R116] ;  /* 0x0000000074300984 */ /* 0x0008680000000c00 */
[----:B------:R4:W1:Y:S04]  /*8030*/  @P0 LDS.128 R64, [R2+0x20] ;  /* 0x0000200002400984 */ /* 0x0008680000000c00 */
[----:B------:R4:W1:Y:S04]  /*8040*/  @P0 LDS.128 R56, [R5+0x10] ;  /* 0x0000100005380984 */ /* 0x0008680000000c00 */
[----:B------:R4:W1:Y:S02]  /*8050*/  @P0 LDS.128 R72, [R0+0x10] ;  /* 0x0000100000480984 */ /* 0x0008640000000c00 */
.L_x_128:
[----:B------:R-:W-:Y:S05]  /*8060*/  BSYNC B1 ;  /* 0x0000000000017941 */ /* 0x000fea0003800000 */
.L_x_127:
[----:B--2---:R-:W-:Y:S05]  /*8070*/  VIADD R3, R39, 0x20 ;  /* 0x0000002027037836 */ /* 0x004fea0000000000 */
[----:B------:R-:W-:Y:S04]  /*8080*/  SHF.R.U32.HI R3, RZ, 0x15, R3 ;  /* 0x00000015ff037819 */ /* 0x000fe80000011603 */
[----:B------:R-:W-:Y:S11]  /*8090*/  LOP3.LUT P0, RZ, R3, 0x3, R88, 0x48, !PT ;  /* 0x0000000303ff7812 */ /* 0x000ff60007804858 */
[----:B------:R-:W-:Y:S02]  /*80a0*/  @!UPT UIADD3 URZ, UPT, UPT, URZ, URZ, URZ ;  /* 0x000000fffffff290 */ /* 0x000fe4000fffe0ff */
[----:B------:R-:W-:Y:S05]  /*80b0*/  @!P0 BRA `(.L_x_132) ;  /* 0x0000000000408947 */ /* 0x000fea0003800000 */
[----:B------:R-:W2:Y:S01]  /*80c0*/  LDCU.64 UR8, c[0x4][0x70] ;  /* 0x01000e00ff0877ac */ /* 0x000ea20008000a00 */
[----:B------:R-:W-:Y:S01]  /*80d0*/  MOV R3, 0x0 ;  /* 0x0000000000037802 */ /* 0x000fe20000000f00 */
[----:B------:R-:W-:Y:S02]  /*80e0*/  HFMA2 R12, -RZ, RZ, 0, 5.9604644775390625e-08 ;  /* 0x00000001ff0c7431 */ /* 0x000fe400000001ff */
[----:B------:R-:W-:Y:S02]  /*80f0*/  IMAD.MOV.U32 R8, RZ, RZ, 0x192 ;  /* 0x00000192ff087424 */ /* 0x000fe400078e00ff */
[----:B------:R-:W-:Y:S01]  /*8100*/  IMAD.MOV.U32 R13, RZ, RZ, RZ ;  /* 0x000000ffff0d7224 */ /* 0x000fe200078e00ff */
[----:B------:R-:W5:Y:S01]  /*8110*/  LDCU.64 UR6, c[0x4][0x78] ;  /* 0x01000f00ff0677ac */ /* 0x000f620008000a00 */
[----:B----4-:R-:W4:Y:S01]  /*8120*/  LDC.64 R2, c[0x4][R3] ;  /* 0x0100000003027b82 */ /* 0x010f220000000a00 */
[----:B------:R-:W3:Y:S01]  /*8130*/  LDCU.64 UR4, c[0x4][0x10] ;  /* 0x01000200ff0477ac */ /* 0x000ee20008000a00 */
[----:B--2---:R-:W-:Y:S01]  /*8140*/  MOV R5, UR9 ;  /* 0x0000000900057c02 */ /* 0x004fe20008000f00 */
[----:B------:R-:W-:Y:S01]  /*8150*/  IMAD.U32 R4, RZ, RZ, UR8 ;  /* 0x00000008ff047e24 */ /* 0x000fe2000f8e00ff */
[----:B-----5:R-:W-:Y:S01]  /*8160*/  MOV R7, UR7 ;  /* 0x0000000700077c02 */ /* 0x020fe20008000f00 */
[----:B------:R-:W-:Y:S01]  /*8170*/  IMAD.U32 R6, RZ, RZ, UR6 ;  /* 0x00000006ff067e24 */ /* 0x000fe2000f8e00ff */
[----:B---3--:R-:W-:Y:S01]  /*8180*/  MOV R11, UR5 ;  /* 0x00000005000b7c02 */ /* 0x008fe20008000f00 */
[----:B------:R-:W-:Y:S02]  /*8190*/  IMAD.U32 R10, RZ, RZ, UR4 ;  /* 0x00000004ff0a7e24 */ /* 0x000fe4000f8e00ff */
[----:B------:R-:W-:Y:S07]  /*81a0*/  LEPC R20, `(.L_x_132) ;  /* 0x000000001014794e */ /* 0x000fee0000000000 */
[----:B-1--4-:R-:W-:Y:S05]  /*81b0*/  CALL.ABS.NOINC R2 ;  /* 0x0000000002007343 */ /* 0x012fea0003c00000 */
.L_x_132:
[----:B------:R-:W-:Y:S01]  /*81c0*/  ISETP.NE.AND P0, PT, R86, RZ, PT ;  /* 0x000000ff5600720c */ /* 0x000fe20003f05270 */
[----:B------:R-:W-:Y:S05]  /*81d0*/  WARPSYNC.ALL ;  /* 0x0000000000007948 */ /* 0x000fea0003800000 */
[----:B------:R-:W-:Y:S01]  /*81e0*/  R2UR UR4, R39 ;  /* 0x00000000270472ca */ /* 0x000fe200000e0000 */
[----:B------:R-:W-:Y:S01]  /*81f0*/  BSSY.RECONVERGENT B0, `(.L_x_133) ;  /* 0x0000091000007945 */ /* 0x000fe20003800200 */
[C---:B-1----:R-:W-:Y:S02]  /*8200*/  SHF.L.U32 R40, R48.reuse, 0x10, RZ ;  /* 0x0000001030287819 */ /* 0x042fe400000006ff */
[----:B------:R-:W-:Y:S02]  /*8210*/  LOP3.LUT R42, R48, 0xffff0000, RZ, 0xc0, !PT ;  /* 0xffff0000302a7812 */ /* 0x000fe400078ec0ff */
[C---:B------:R-:W-:Y:S02]  /*8220*/  SHF.L.U32 R43, R49.reuse, 0x10, RZ ;  /* 0x00000010312b7819 */ /* 0x040fe400000006ff */
[----:B------:R-:W-:Y:S02]  /*8230*/  LOP3.LUT R44, R49, 0xffff0000, RZ, 0xc0, !PT ;  /* 0xffff0000312c7812 */ /* 0x000fe400078ec0ff */
[C---:B------:R-:W-:Y:S02]  /*8240*/  SHF.L.U32 R45, R50.reuse, 0x10, RZ ;  /* 0x00000010322d7819 */ /* 0x040fe400000006ff */
[----:B------:R-:W-:Y:S01]  /*8250*/  LOP3.LUT R46, R50, 0xffff0000, RZ, 0xc0, !PT ;  /* 0xffff0000322e7812 */ /* 0x000fe200078ec0ff */
[----:B----4-:R-:W1:Y:S01]  /*8260*/  LDTM.x32 R4, tmem[UR4+0x20] ;  /* 0x00002004000479ee */ /* 0x010e6200082c0000 */
[C---:B---3--:R-:W-:Y:S01]  /*8270*/  SHF.L.U32 R47, R51.reuse, 0x10, RZ ;  /* 0x00000010332f7819 */ /* 0x048fe200000006ff */
[----:B------:R-:W-:Y:S01]  /*8280*/  NOP ;  /* 0x0000000000007918 */ /* 0x000fe20000000000 */
[----:B------:R-:W-:Y:S01]  /*8290*/  LOP3.LUT R48, R51, 0xffff0000, RZ, 0xc0, !PT ;  /* 0xffff000033307812 */ /* 0x000fe200078ec0ff */
[----:B------:R-:W-:Y:S01]  /*82a0*/  USHF.L.U32 UR4, UR42, 0xd, URZ ;  /* 0x0000000d2a047899 */ /* 0x000fe200080006ff */
[C---:B------:R-:W-:Y:S02]  /*82b0*/  SHF.L.U32 R49, R56.reuse, 0x10, RZ ;  /* 0x0000001038317819 */ /* 0x040fe400000006ff */
[----:B------:R-:W-:Y:S02]  /*82c0*/  LOP3.LUT R51, R56, 0xffff0000, RZ, 0xc0, !PT ;  /* 0xffff000038337812 */ /* 0x000fe400078ec0ff */
[C---:B------:R-:W-:Y:S02]  /*82d0*/  SHF.L.U32 R50, R57.reuse, 0x10, RZ ;  /* 0x0000001039327819 */ /* 0x040fe400000006ff */
[----:B------:R-:W-:Y:S02]  /*82e0*/  LOP3.LUT R52, R57, 0xffff0000, RZ, 0xc0, !PT ;  /* 0xffff000039347812 */ /* 0x000fe400078ec0ff */
[C---:B------:R-:W-:Y:S02]  /*82f0*/  SHF.L.U32 R53, R58.reuse, 0x10, RZ ;  /* 0x000000103a357819 */ /* 0x040fe400000006ff */
[----:B------:R-:W-:Y:S02]  /*8300*/  LOP3.LUT R54, R58, 0xffff0000, RZ, 0xc0, !PT ;  /* 0xffff00003a367812 */ /* 0x000fe400078ec0ff */
[C---:B------:R-:W-:Y:S02]  /*8310*/  SHF.L.U32 R55, R59.reuse, 0x10, RZ ;  /* 0x000000103b377819 */ /* 0x040fe400000006ff */
[----:B------:R-:W-:Y:S02]  /*8320*/  IADD3 R108, PT, PT, R108, 0x1a0, RZ ;  /* 0x000001a06c6c7810 */ /* 0x000fe40007ffe0ff */
[----:B------:R-:W-:Y:S02]  /*8330*/  LOP3.LUT R56, R59, 0xffff0000, RZ, 0xc0, !PT ;  /* 0xffff00003b387812 */ /* 0x000fe400078ec0ff */
[----:B------:R-:W-:Y:S01]  /*8340*/  SHF.L.U32 R57, R64, 0x10, RZ ;  /* 0x0000001040397819 */ /* 0x000fe200000006ff */
[----:B-1----:R-:W-:Y:S01]  /*8350*/  FMUL R4, R38, R4 ;  /* 0x0000000426047220 */ /* 0x002fe20000400000 */
[----:B------:R-:W-:Y:S01]  /*8360*/  LOP3.LUT R58, R64, 0xffff0000, RZ, 0xc0, !PT ;  /* 0xffff0000403a7812 */ /* 0x000fe200078ec0ff */
[C---:B------:R-:W-:Y:S01]  /*8370*/  FMUL R5, R38.reuse, R5 ;  /* 0x0000000526057220 */ /* 0x040fe20000400000 */
[C---:B------:R-:W-:Y:S01]  /*8380*/  SHF.L.U32 R59, R65.reuse, 0x10, RZ ;  /* 0x00000010413b7819 */ /* 0x040fe200000006ff */
[----:B------:R-:W-:Y:S01]  /*8390*/  FMUL R6, R38, R6 ;  /* 0x0000000626067220 */ /* 0x000fe20000400000 */
[----:B------:R-:W-:Y:S01]  /*83a0*/  LOP3.LUT R108, R108, 0xfefffff8, RZ, 0xc0, !PT ;  /* 0xfefffff86c6c7812 */ /* 0x000fe200078ec0ff */
[C---:B------:R-:W-:Y:S01]  /*83b0*/  FMUL R7, R38.reuse, R7 ;  /* 0x0000000726077220 */ /* 0x040fe20000400000 */
[----:B------:R-:W-:Y:S01]  /*83c0*/  LOP3.LUT R60, R65, 0xffff0000, RZ, 0xc0, !PT ;  /* 0xffff0000413c7812 */ /* 0x000fe200078ec0ff */
[----:B------:R-:W-:Y:S01]  /*83d0*/  FFMA R4, R41, R40, R4 ;  /* 0x0000002829047223 */ /* 0x000fe20000000004 */
[----:B------:R-:W-:Y:S01]  /*83e0*/  IADD3 R120, PT, PT, R99, UR4, RZ ;  /* 0x0000000463787c10 */ /* 0x000fe2000fffe0ff */
[----:B------:R-:W-:Y:S01]  /*83f0*/  FMUL R8, R38, R8 ;  /* 0x0000000826087220 */ /* 0x000fe20000400000 */
[C---:B------:R-:W-:Y:S01]  /*8400*/  SHF.L.U32 R61, R66.reuse, 0x10, RZ ;  /* 0x00000010423d7819 */ /* 0x040fe200000006ff */
[----:B------:R-:W-:Y:S01]  /*8410*/  FFMA R5, R41, R42, R5 ;  /* 0x0000002a29057223 */ /* 0x000fe20000000005 */
[----:B------:R-:W-:Y:S01]  /*8420*/  LOP3.LUT R62, R66, 0xffff0000, RZ, 0xc0, !PT ;  /* 0xffff0000423e7812 */ /* 0x000fe200078ec0ff */
[----:B------:R-:W-:Y:S01]  /*8430*/  FMUL R9, R38, R9 ;  /* 0x0000000926097220 */ /* 0x000fe20000400000 */
[----:B------:R-:W-:Y:S01]  /*8440*/  SHF.L.U32 R63, R67, 0x10, RZ ;  /* 0x00000010433f7819 */ /* 0x000fe200000006ff */
[----:B------:R1:W-:Y:S01]  /*8450*/  SYNCS.ARRIVE.TRANS64.RED.A1T0 RZ, [R108+URZ], RZ ;  /* 0x000000ff6cff79a7 */ /* 0x0003e200081004ff */
[----:B------:R-:W-:Y:S01]  /*8460*/  F2FP.BF16.F32.PACK_AB R80, R5, R4 ;  /* 0x000000040550723e */ /* 0x000fe200000010ff */
[----:B------:R-:W-:Y:S01]  /*8470*/  FFMA R6, R41, R43, R6 ;  /* 0x0000002b29067223 */ /* 0x000fe20000000006 */
[----:B------:R-:W-:Y:S01]  /*8480*/  IADD3 R121, PT, PT, R101, R120, RZ ;  /* 0x0000007865797210 */ /* 0x000fe20007ffe0ff */
[C---:B------:R-:W-:Y:S01]  /*8490*/  FFMA R7, R41.reuse, R44, R7 ;  /* 0x0000002c29077223 */ /* 0x040fe20000000007 */
[----:B------:R-:W-:Y:S01]  /*84a0*/  IADD3 R120, PT, PT, R100, R120, RZ ;  /* 0x0000007864787210 */ /* 0x000fe20007ffe0ff */
[C---:B------:R-:W-:Y:S01]  /*84b0*/  FFMA R8, R41.reuse, R45, R8 ;  /* 0x0000002d29087223 */ /* 0x040fe20000000008 */
[----:B------:R-:W-:Y:S01]  /*84c0*/  IADD3 R122, PT, PT, R98, R121, RZ ;  /* 0x00000079627a7210 */ /* 0x000fe20007ffe0ff */
[----:B------:R-:W-:Y:S01]  /*84d0*/  FFMA R9, R41, R46, R9 ;  /* 0x0000002e29097223 */ /* 0x000fe20000000009 */
[----:B------:R-:W-:Y:S01]  /*84e0*/  F2FP.BF16.F32.PACK_AB R81, R7, R6 ;  /* 0x000000060751723e */ /* 0x000fe200000010ff */
[C---:B------:R-:W-:Y:S01]  /*84f0*/  FMUL R10, R38.reuse, R10 ;  /* 0x0000000a260a7220 */ /* 0x040fe20000400000 */
[C---:B------:R-:W-:Y:S01]  /*8500*/  FMUL R11, R38.reuse, R11 ;  /* 0x0000000b260b7220 */ /* 0x040fe20000400000 */
[C---:B------:R-:W-:Y:S01]  /*8510*/  FMUL R0, R38.reuse, R12 ;  /* 0x0000000c26007220 */ /* 0x040fe20000400000 */
[----:B------:R-:W-:Y:S01]  /*8520*/  F2FP.BF16.F32.PACK_AB R82, R9, R8 ;  /* 0x000000080952723e */ /* 0x000fe200000010ff */
[C---:B------:R-:W-:Y:S01]  /*8530*/  FFMA R10, R41.reuse, R47, R10 ;  /* 0x0000002f290a7223 */ /* 0x040fe2000000000a */
[C---:B------:R-:W-:Y:S01]  /*8540*/  FFMA R11, R41.reuse, R48, R11 ;  /* 0x00000030290b7223 */ /* 0x040fe2000000000b */
[C---:B------:R-:W-:Y:S01]  /*8550*/  FFMA R0, R41.reuse, R49, R0 ;  /* 0x0000003129007223 */ /* 0x040fe20000000000 */
[C---:B------:R-:W-:Y:S01]  /*8560*/  FMUL R2, R38.reuse, R13 ;  /* 0x0000000d26027220 */ /* 0x040fe20000400000 */
[C---:B------:R-:W-:Y:S01]  /*8570*/  FMUL R3, R38.reuse, R14 ;  /* 0x0000000e26037220 */ /* 0x040fe20000400000 */
[C---:B------:R-:W-:Y:S01]  /*8580*/  FMUL R15, R38.reuse, R15 ;  /* 0x0000000f260f7220 */ /* 0x040fe20000400000 */
[C---:B------:R-:W-:Y:S01]  /*8590*/  FMUL R12, R38.reuse, R16 ;  /* 0x00000010260c7220 */ /* 0x040fe20000400000 */
[C---:B------:R-:W-:Y:S01]  /*85a0*/  FFMA R2, R41.reuse, R51, R2 ;  /* 0x0000003329027223 */ /* 0x040fe20000000002 */
[C---:B------:R-:W-:Y:S01]  /*85b0*/  FMUL R13, R38.reuse, R17 ;  /* 0x00000011260d7220 */ /* 0x040fe20000400000 */
[C---:B------:R-:W-:Y:S01]  /*85c0*/  FFMA R3, R41.reuse, R50, R3 ;  /* 0x0000003229037223 */ /* 0x040fe20000000003 */
[C---:B------:R-:W-:Y:S01]  /*85d0*/  FMUL R14, R38.reuse, R18 ;  /* 0x00000012260e7220 */ /* 0x040fe20000400000 */
[----:B------:R-:W-:Y:S01]  /*85e0*/  FFMA R15, R41, R52, R15 ;  /* 0x00000034290f7223 */ /* 0x000fe2000000000f */
[C---:B------:R-:W-:Y:S01]  /*85f0*/  FMUL R19, R38.reuse, R19 ;  /* 0x0000001326137220 */ /* 0x040fe20000400000 */
[----:B------:R-:W-:Y:S01]  /*8600*/  F2FP.BF16.F32.PACK_AB R83, R11, R10 ;  /* 0x0000000a0b53723e */ /* 0x000fe200000010ff */
[C---:B------:R-:W-:Y:S01]  /*8610*/  FFMA R12, R41.reuse, R53, R12 ;  /* 0x00000035290c7223 */ /* 0x040fe2000000000c */
[C---:B------:R-:W-:Y:S01]  /*8620*/  FMUL R16, R38.reuse, R20 ;  /* 0x0000001426107220 */ /* 0x040fe20000400000 */
[----:B------:R-:W-:Y:S01]  /*8630*/  FFMA R13, R41, R54, R13 ;  /* 0x00000036290d7223 */ /* 0x000fe2000000000d */
[----:B------:R-:W-:Y:S01]  /*8640*/  FMUL R17, R38, R21 ;  /* 0x0000001526117220 */ /* 0x000fe20000400000 */
[----:B------:R1:W-:Y:S01]  /*8650*/  STS.128 [R99+UR4], R80 ;  /* 0x0000005063007988 */ /* 0x0003e20008000c04 */
[----:B------:R-:W-:Y:S01]  /*8660*/  LOP3.LUT R64, R67, 0xffff0000, RZ, 0xc0, !PT ;  /* 0xffff000043407812 */ /* 0x000fe200078ec0ff */
[C---:B------:R-:W-:Y:S01]  /*8670*/  FFMA R14, R41.reuse, R55, R14 ;  /* 0x00000037290e7223 */ /* 0x040fe2000000000e */
[----:B------:R-:W-:Y:S01]  /*8680*/  SHF.L.U32 R65, R72, 0x10, RZ ;  /* 0x0000001048417819 */ /* 0x000fe200000006ff */
[----:B------:R-:W-:Y:S01]  /*8690*/  FMUL R18, R38, R22 ;  /* 0x0000001626127220 */ /* 0x000fe20000400000 */
[----:B------:R-:W-:Y:S01]  /*86a0*/  LOP3.LUT R66, R72, 0xffff0000, RZ, 0xc0, !PT ;  /* 0xffff000048427812 */ /* 0x000fe200078ec0ff */
[C---:B------:R-:W-:Y:S01]  /*86b0*/  FFMA R19, R41.reuse, R56, R19 ;  /* 0x0000003829137223 */ /* 0x040fe20000000013 */
[C---:B------:R-:W-:Y:S01]  /*86c0*/  FMUL R23, R38.reuse, R23 ;  /* 0x0000001726177220 */ /* 0x040fe20000400000 */
[C---:B------:R-:W-:Y:S01]  /*86d0*/  FFMA R16, R41.reuse, R57, R16 ;  /* 0x0000003929107223 */ /* 0x040fe20000000010 */
[C---:B------:R-:W-:Y:S01]  /*86e0*/  FMUL R20, R38.reuse, R24 ;  /* 0x0000001826147220 */ /* 0x040fe20000400000 */
[C---:B------:R-:W-:Y:S01]  /*86f0*/  FFMA R17, R41.reuse, R58, R17 ;  /* 0x0000003a29117223 */ /* 0x040fe20000000011 */
[C---:B------:R-:W-:Y:S01]  /*8700*/  FMUL R21, R38.reuse, R25 ;  /* 0x0000001926157220 */ /* 0x040fe20000400000 */
[C---:B------:R-:W-:Y:S01]  /*8710*/  FFMA R18, R41.reuse, R59, R18 ;  /* 0x0000003b29127223 */ /* 0x040fe20000000012 */
[C---:B------:R-:W-:Y:S01]  /*8720*/  FMUL R22, R38.reuse, R26 ;  /* 0x0000001a26167220 */ /* 0x040fe20000400000 */
[C---:B------:R-:W-:Y:S01]  /*8730*/  FFMA R23, R41.reuse, R60, R23 ;  /* 0x0000003c29177223 */ /* 0x040fe20000000017 */
[----:B------:R-:W-:Y:S01]  /*8740*/  FMUL R27, R38, R27 ;  /* 0x0000001b261b7220 */ /* 0x000fe20000400000 */
[----:B------:R-:W-:Y:S01]  /*8750*/  F2FP.BF16.F32.PACK_AB R100, R2, R0 ;  /* 0x000000000264723e */ /* 0x000fe200000010ff */
[----:B------:R-:W-:Y:S01]  /*8760*/  FFMA R20, R41, R61, R20 ;  /* 0x0000003d29147223 */ /* 0x000fe20000000014 */
[----:B------:R-:W-:Y:S01]  /*8770*/  F2FP.BF16.F32.PACK_AB R101, R15, R3 ;  /* 0x000000030f65723e */ /* 0x000fe200000010ff */
[C---:B------:R-:W-:Y:S01]  /*8780*/  FMUL R24, R38.reuse, R28 ;  /* 0x0000001c26187220 */ /* 0x040fe20000400000 */
[----:B------:R-:W-:Y:S01]  /*8790*/  F2FP.BF16.F32.PACK_AB R102, R13, R12 ;  /* 0x0000000c0d66723e */ /* 0x000fe200000010ff */
[----:B------:R-:W-:Y:S01]  /*87a0*/  FFMA R21, R41, R62, R21 ;  /* 0x0000003e29157223 */ /* 0x000fe20000000015 */
[----:B------:R-:W-:Y:S01]  /*87b0*/  F2FP.BF16.F32.PACK_AB R103, R19, R14 ;  /* 0x0000000e1367723e */ /* 0x000fe200000010ff */
[C---:B------:R-:W-:Y:S01]  /*87c0*/  FMUL R25, R38.reuse, R29 ;  /* 0x0000001d26197220 */ /* 0x040fe20000400000 */
[----:B------:R-:W-:Y:S01]  /*87d0*/  SHF.L.U32 R67, R73, 0x10, RZ ;  /* 0x0000001049437819 */ /* 0x000fe200000006ff */
[----:B------:R-:W-:Y:S01]  /*87e0*/  FFMA R22, R41, R63, R22 ;  /* 0x0000003f29167223 */ /* 0x000fe20000000016 */
[----:B------:R-:W-:Y:S01]  /*87f0*/  LOP3.LUT R68, R73, 0xffff0000, RZ, 0xc0, !PT ;  /* 0xffff000049447812 */ /* 0x000fe200078ec0ff */
[----:B------:R1:W-:Y:S01]  /*8800*/  STS.128 [R121+0x10], R100 ;  /* 0x0000106479007388 */ /* 0x0003e20000000c00 */
[----:B------:R-:W-:Y:S01]  /*8810*/  FMUL R26, R38, R30 ;  /* 0x0000001e261a7220 */ /* 0x000fe20000400000 */
[C---:B------:R-:W-:Y:S01]  /*8820*/  FFMA R27, R41.reuse, R64, R27 ;  /* 0x00000040291b7223 */ /* 0x040fe2000000001b */
[----:B------:R-:W-:Y:S01]  /*8830*/  SHF.L.U32 R69, R74, 0x10, RZ ;  /* 0x000000104a457819 */ /* 0x000fe200000006ff */
[----:B------:R-:W-:Y:S01]  /*8840*/  FMUL R31, R38, R31 ;  /* 0x0000001f261f7220 */ /* 0x000fe20000400000 */
[C---:B------:R-:W-:Y:S01]  /*8850*/  FFMA R24, R41.reuse, R65, R24 ;  /* 0x0000004129187223 */ /* 0x040fe20000000018 */
[----:B------:R-:W-:Y:S01]  /*8860*/  LOP3.LUT R70, R74, 0xffff0000, RZ, 0xc0, !PT ;  /* 0xffff00004a467812 */ /* 0x000fe200078ec0ff */
[C---:B------:R-:W-:Y:S01]  /*8870*/  FMUL R28, R38.reuse, R32 ;  /* 0x00000020261c7220 */ /* 0x040fe20000400000 */
[----:B------:R-:W-:Y:S01]  /*8880*/  FFMA R25, R41, R66, R25 ;  /* 0x0000004229197223 */ /* 0x000fe20000000019 */
[----:B------:R-:W-:Y:S01]  /*8890*/  SHF.L.U32 R71, R75, 0x10, RZ ;  /* 0x000000104b477819 */ /* 0x000fe200000006ff */
[C---:B------:R-:W-:Y:S01]  /*88a0*/  FMUL R29, R38.reuse, R33 ;  /* 0x00000021261d7220 */ /* 0x040fe20000400000 */
[----:B------:R-:W-:Y:S01]  /*88b0*/  FFMA R26, R41, R67, R26 ;  /* 0x00000043291a7223 */ /* 0x000fe2000000001a */
[----:B------:R-:W-:Y:S01]  /*88c0*/  LOP3.LUT R72, R75, 0xffff0000, RZ, 0xc0, !PT ;  /* 0xffff00004b487812 */ /* 0x000fe200078ec0ff */
        /* <DEDUP_REMOVED lines=8> */
[----:B------:R-:W-:Y:S01]  /*8950*/  FFMA R30, R41, R71, R30 ;  /* 0x00000047291e7223 */ /* 0x000fe2000000001e */
[----:B------:R-:W-:Y:S01]  /*8960*/  F2FP.BF16.F32.PACK_AB R115, R27, R22 ;  /* 0x000000161b73723e */ /* 0x000fe200000010ff */
[----:B------:R-:W-:Y:S01]  /*8970*/  FFMA R35, R41, R72, R35 ;  /* 0x0000004829237223 */ /* 0x000fe20000000023 */
[----:B------:R-:W-:Y:S02]  /*8980*/  F2FP.BF16.F32.PACK_AB R116, R25, R24 ;  /* 0x000000181974723e */ /* 0x000fe400000010ff */
[----:B------:R-:W-:Y:S01]  /*8990*/  F2FP.BF16.F32.PACK_AB R117, R31, R26 ;  /* 0x0000001a1f75723e */ /* 0x000fe200000010ff */
[----:B------:R1:W-:Y:S01]  /*89a0*/  STS.128 [R120+0x20], R112 ;  /* 0x0000207078007388 */ /* 0x0003e20000000c00 */
        /* <DEDUP_REMOVED lines=13> */
[----:B------:R-:W-:Y:S01]  /*8a80*/  R2UR UR11, R105 ;  /* 0x00000000690b72ca */ /* 0x000fe200000e0000 */
[----:B------:R-:W-:Y:S01]  /*8a90*/  UIADD3 UR9, UPT, UPT, UR41, 0x20, URZ ;  /* 0x0000002029097890 */ /* 0x000fe2000fffe0ff */
[----:B------:R-:W-:Y:S01]  /*8aa0*/  R2UR UR12, R106 ;  /* 0x000000006a0c72ca */ /* 0x000fe200000e0000 */
[----:B------:R-:W-:Y:S02]  /*8ab0*/  UIADD3 UR8, UPT, UPT, UR49, 0x200, UR4 ;  /* 0x0000020031087890 */ /* 0x000fe4000fffe004 */
[----:B--2---:R-:W-:Y:S04]  /*8ac0*/  UIADD3 UR6, UP0, UPT, UR14, 0x680, URZ ;  /* 0x000006800e067890 */ /* 0x004fe8000ff1e0ff */
[----:B------:R-:W-:Y:S09]  /*8ad0*/  UIADD3.X UR7, UPT, UPT, URZ, UR15, URZ, UP0, !UPT ;  /* 0x0000000fff077290 */ /* 0x000ff200087fe4ff */
[----:B------:R2:W-:Y:S02]  /*8ae0*/  UTMASTG.4D.IM2COL [UR8], [UR6] ;  /* 0x00000008060073b5 */ /* 0x0005e40008058000 */
[----:B--2---:R0:W-:Y:S02]  /*8af0*/  UTMACMDFLUSH ;  /* 0x00000000000079b7 */ /* 0x0041e40000000000 */
.L_x_134:
[----:B------:R-:W-:Y:S05]  /*8b00*/  BSYNC.RECONVERGENT B0 ;  /* 0x0000000000007941 */ /* 0x000fea0003800200 */
.L_x_133:
[----:B------:R-:W-:Y:S01]  /*8b10*/  UIADD3 UR4, UPT, UPT, UR42, 0x1, URZ ;  /* 0x000000012a047890 */ /* 0x000fe2000fffe0ff */
[----:B------:R-:W-:Y:S03]  /*8b20*/  BSSY.RECONVERGENT B0, `(.L_x_135) ;  /* 0x0000008000007945 */ /* 0x000fe60003800200 */
[----:B------:R-:W-:Y:S04]  /*8b30*/  UISETP.NE.AND UP0, UPT, UR4, 0x3, UPT ;  /* 0x000000030400788c */ /* 0x000fe8000bf05270 */
[----:B------:R-:W-:Y:S02]  /*8b40*/  UISETP.EQ.XOR UP1, UPT, UR40, 0x3, !UP0 ;  /* 0x000000032800788c */ /* 0x000fe4000c722a70 */
[----:B------:R-:W-:Y:S02]  /*8b50*/  USEL UR50, UR4, URZ, UP0 ;  /* 0x000000ff04327287 */ /* 0x000fe40008000000 */
[----:B------:R-:W-:Y:S04]  /*8b60*/  USEL UR5, URZ, 0x1, !UP1 ;  /* 0x00000001ff057887 */ /* 0x000fe8000c800000 */
[----:B------:R-:W-:Y:S01]  /*8b70*/  ULOP3.LUT UR55, UR55, UR5, URZ, 0x3c, !UPT ;  /* 0x0000000537377292 */ /* 0x000fe2000f8e3cff */
[----:B------:R-:W-:Y:S11]  /*8b80*/  @P0 BRA `(.L_x_136) ;  /* 0x0000000000040947 */ /* 0x000ff60003800000 */
[----:B------:R-:W-:Y:S04]  /*8b90*/  DEPBAR.LE SB0, 0x1 ;  /* 0x000080400000791a */ /* 0x000fe80000000000 */
.L_x_136:
[----:B------:R-:W-:Y:S05]  /*8ba0*/  BSYNC.RECONVERGENT B0 ;  /* 0x0000000000007941 */ /* 0x000fea0003800200 */
.L_x_135:
[----:B------:R-:W-:Y:S01]  /*8bb0*/  BAR.SYNC.DEFER_BLOCKING 0x1, 0x80 ;  /* 0x0042000000007b1d */ /* 0x000fe20000010000 */
[----:B------:R-:W-:Y:S01]  /*8bc0*/  UISETP.NE.AND UP0, UPT, UR54, -0x2, UPT ;  /* 0xfffffffe3600788c */ /* 0x000fe2000bf05270 */
[----:B------:R-:W-:Y:S08]  /*8bd0*/  IADD3 R0, PT, PT, R36, 0x1, RZ ;  /* 0x0000000124007810 */ /* 0x000ff00007ffe0ff */
[----:B------:R-:W-:Y:S05]  /*8be0*/  BRA.U !UP0, `(.L_x_137) ;  /* 0x0000000108287547 */ /* 0x000fea000b800000 */
[----:B------:R-:W2:Y:S01]  /*8bf0*/  S2R R2, SR_CgaCtaId ;  /* 0x0000000000027919 */ /* 0x000ea20000008800 */
[----:B------:R-:W-:Y:S01]  /*8c00*/  ISETP.NE.AND P0, PT, R111, RZ, PT ;  /* 0x000000ff6f00720c */ /* 0x000fe20003f05270 */
[----:B------:R-:W-:Y:S01]  /*8c10*/  IMAD.U32 R3, RZ, RZ, UR51 ;  /* 0x00000033ff037e24 */ /* 0x000fe2000f8e00ff */
[----:B------:R-:W-:Y:S04]  /*8c20*/  UIADD3 UR4, UPT, UPT, UR51, 0x1, URZ ;  /* 0x0000000133047890 */ /* 0x000fe8000fffe0ff */
[----:B------:R-:W-:Y:S04]  /*8c30*/  UISETP.NE.AND UP0, UPT, UR4, 0x3, UPT ;  /* 0x000000030400788c */ /* 0x000fe8000bf05270 */
[----:B------:R-:W-:Y:S03]  /*8c40*/  USEL UR51, UR4, URZ, UP0 ;  /* 0x000000ff04337287 */ /* 0x000fe60008000000 */
[----:B------:R-:W-:Y:S05]  /*8c50*/  @P0 LEA R3, R3, UR49, 0x3 ;  /* 0x0000003103030c11 */ /* 0x000fea000f8e18ff */
[----:B------:R-:W-:Y:S05]  /*8c60*/  @P0 VIADD R3, R3, 0x158 ;  /* 0x0000015803030836 */ /* 0x000fea0000000000 */
[----:B--2---:R-:W-:Y:S04]  /*8c70*/  @P0 PRMT R2, R2, 0x654, R3 ;  /* 0x0000065402020816 */ /* 0x004fe80000000003 */
[----:B------:R2:W-:Y:S03]  /*8c80*/  @P0 SYNCS.ARRIVE.TRANS64.RED.A1T0 RZ, [R2+URZ], RZ ;  /* 0x000000ff02ff09a7 */ /* 0x0005e600081004ff */
.L_x_137:
[----:B------:R-:W-:Y:S01]  /*8c90*/  R2UR UR6, R110 ;  /* 0x000000006e0672ca */ /* 0x000fe200000e0000 */
[----:B------:R-:W-:Y:S01]  /*8ca0*/  UIADD3 UR54, UPT, UPT, UR54, 0x2, URZ ;  /* 0x0000000236367890 */ /* 0x000fe2000fffe0ff */
[----:B------:R-:W-:Y:S02]  /*8cb0*/  R2UR UR5, R93 ;  /* 0x000000005d0572ca */ /* 0x000fe400000e0000 */
[----:B------:R-:W-:Y:S02]  /*8cc0*/  R2UR UR4, R94 ;  /* 0x000000005e0472ca */ /* 0x000fe400000e0000 */
[----:B------:R-:W-:Y:S02]  /*8cd0*/  R2UR UR53, R104 ;  /* 0x00000000683572ca */ /* 0x000fe400000e0000 */
[----:B------:R-:W-:Y:S02]  /*8ce0*/  ISETP.NE.AND P0, PT, R0, 0x2, PT ;  /* 0x000000020000780c */ /* 0x000fe40003f05270 */
[----:B------:R-:W-:Y:S02]  /*8cf0*/  LOP3.LUT R84, R84, 0x1, RZ, 0x3c, !PT ;  /* 0x0000000154547812 */ /* 0x000fe400078e3cff */
[----:B--2---:R-:W-:Y:S01]  /*8d00*/  SEL R2, RZ, 0x1, P0 ;  /* 0x00000001ff027807 */ /* 0x004fe20000000000 */
[----:B------:R-:W-:Y:S01]  /*8d10*/  UISETP.NE.AND UP0, UPT, UR6, URZ, UPT ;  /* 0x000000ff0600728c */ /* 0x000fe2000bf05270 */
[----:B------:R-:W-:Y:S01]  /*8d20*/  SEL R36, R0, RZ, P0 ;  /* 0x000000ff00247207 */ /* 0x000fe20000000000 */
[----:B------:R-:W-:Y:S01]  /*8d30*/  UIADD3 UR28, UPT, UPT, UR36, UR5, URZ ;  /* 0x00000005241c7290 */ /* 0x000fe2000fffe0ff */
[----:B------:R-:W-:Y:S01]  /*8d40*/  LOP3.LUT R85, R85, R2, RZ, 0x3c, !PT ;  /* 0x0000000255557212 */ /* 0x000fe200078e3cff */
[----:B------:R-:W-:Y:S05]  /*8d50*/  UIADD3 UR52, UPT, UPT, UR37, UR4, URZ ;  /* 0x0000000425347290 */ /* 0x000fea000fffe0ff */
[----:B------:R-:W-:Y:S07]  /*8d60*/  BRA.U UP0, `(.L_x_138) ;  /* 0xffffffd500387547 */ /* 0x000fee000b83ffff */
[----:B------:R-:W-:-:S13]  /*8d70*/  R2UR UR4, R95 ;  /* 0x000000005f0472ca */ /* 0x000fda00000e0000 */
[----:B------:R-:W-:-:S09]  /*8d80*/  UISETP.NE.AND UP0, UPT, UR4, URZ, UPT ;  /* 0x000000ff0400728c */ /* 0x000fd2000bf05270 */
[----:B------:R-:W-:Y:S05]  /*8d90*/  BRA.U !UP0, `(.L_x_139) ;  /* 0x0000000108487547 */ /* 0x000fea000b800000 */
[----:B------:R-:W2:Y:S02]  /*8da0*/  LDCU.64 UR4, c[0x0][0x890] ;  /* 0x00011200ff0477ac */ /* 0x000ea40008000a00 */
[----:B--2---:R-:W-:-:S04]  /*8db0*/  UISETP.NE.U32.AND UP0, UPT, UR4, URZ, UPT ;  /* 0x000000ff0400728c */ /* 0x004fc8000bf05070 */
[----:B------:R-:W-:-:S09]  /*8dc0*/  UISETP.NE.AND.EX UP0, UPT, UR5, URZ, UPT, UP0 ;  /* 0x000000ff0500728c */ /* 0x000fd2000bf05300 */
[----:B------:R-:W-:Y:S05]  /*8dd0*/  BRA.U UP0, `(.L_x_140) ;  /* 0x00000001000c7547 */ /* 0x000fea000b800000 */
[----:B------:R-:W-:-:S13]  /*8de0*/  FSETP.NEU.AND P0, PT, R41, RZ, PT ;  /* 0x000000ff2900720b */ /* 0x000fda0003f0d000 */
[----:B------:R-:W-:Y:S05]  /*8df0*/  @!P0 EXIT ;  /* 0x000000000000894d */ /* 0x000fea0003800000 */
[----:B------:R-:W-:Y:S05]  /*8e00*/  BRA `(.L_x_139) ;  /* 0x00000000002c7947 */ /* 0x000fea0003800000 */
.L_x_140:
[----:B------:R-:W-:Y:S01]  /*8e10*/  ISETP.NE.AND P0, PT, R109, RZ, PT ;  /* 0x000000ff6d00720c */ /* 0x000fe20003f05270 */
[----:B------:R-:W-:-:S12]  /*8e20*/  BSSY.RECONVERGENT B0, `(.L_x_139) ;  /* 0x0000009000007945 */ /* 0x000fd80003800200 */
[----:B------:R-:W-:Y:S05]  /*8e30*/  @P0 BRA `(.L_x_141) ;  /* 0x0000000000140947 */ /* 0x000fea0003800000 */
[----:B------:R-:W2:Y:S02]  /*8e40*/  LDCU.64 UR4, c[0x0][0x888] ;  /* 0x00011100ff0477ac */ /* 0x000ea40008000a00 */
[----:B--2---:R-:W-:-:S04]  /*8e50*/  ISETP.NE.U32.AND P0, PT, RZ, UR4, PT ;  /* 0x00000004ff007c0c */ /* 0x004fc8000bf05070 */
[----:B------:R-:W-:-:S13]  /*8e60*/  ISETP.NE.AND.EX P0, PT, RZ, UR5, PT, P0 ;  /* 0x00000005ff007c0c */ /* 0x000fda000bf05300 */
[----:B------:R-:W-:Y:S05]  /*8e70*/  @!P0 EXIT ;  /* 0x000000000000894d */ /* 0x000fea0003800000 */
[----:B------:R-:W-:Y:S05]  /*8e80*/  BRA `(.L_x_142) ;  /* 0x0000000000087947 */ /* 0x000fea0003800000 */
.L_x_141:
[----:B------:R-:W-:-:S13]  /*8e90*/  FSETP.NEU.AND P0, PT, R41, RZ, PT ;  /* 0x000000ff2900720b */ /* 0x000fda0003f0d000 */
[----:B------:R-:W-:Y:S05]  /*8ea0*/  @!P0 EXIT ;  /* 0x000000000000894d */ /* 0x000fea0003800000 */
.L_x_142:
[----:B------:R-:W-:Y:S05]  /*8eb0*/  BSYNC.RECONVERGENT B0 ;  /* 0x0000000000007941 */ /* 0x000fea0003800200 */
.L_x_139:
[----:B------:R-:W2:Y:S01]  /*8ec0*/  S2UR UR5, SR_CgaCtaId ;  /* 0x00000000000579c3 */ /* 0x000ea20000008800 */
[----:B------:R-:W-:Y:S01]  /*8ed0*/  ULEA UR4, UR51, UR49, 0x3 ;  /* 0x0000003133047291 */ /* 0x000fe2000f8e18ff */
[----:B------:R-:W-:-:S04]  /*8ee0*/  DEPBAR.LE SB0, 0x0 ;  /* 0x000080000000791a */ /* 0x000fc80000000000 */
[----:B------:R-:W-:-:S04]  /*8ef0*/  UIADD3 UR4, UPT, UPT, UR4, 0x158, URZ ;  /* 0x0000015804047890 */ /* 0x000fc8000fffe0ff */
[----:B--2---:R-:W-:-:S09]  /*8f00*/  UPRMT UR4, UR5, 0x654, UR4 ;  /* 0x0000065405047896 */ /* 0x004fd20008000004 */
[----:B------:R-:W-:Y:S01]  /*8f10*/  SYNCS.ARRIVE.TRANS64.RED.A1T0 RZ, [UR4], RZ ;  /* 0x000000ffffff79a7 */ /* 0x000fe20008100404 */
[----:B------:R-:W-:Y:S05]  /*8f20*/  EXIT ;  /* 0x000000000000794d */ /* 0x000fea0003800000 */
.L_x_25:
[----:B------:R-:W-:Y:S07]  /*8f30*/  MOV R0, UR9 ;  /* 0x0000000900007c02 */ /* 0x000fee0008000f00 */
.L_x_143:
[----:B-1----:R1:W2:Y:S02]  /*8f40*/  SYNCS.PHASECHK.TRANS64.TRYWAIT P0, [R0+URZ+0xa0], R5 ;  /* 0x0000a005000075a7 */ /* 0x0022a400080011ff */
[----:B--2---:R-:W-:Y:S05]  /*8f50*/  @!P0 NANOSLEEP.SYNCS 0x989680 ;  /* 0x009896800000895d */ /* 0x004fea0003900000 */
[----:B------:R-:W2:Y:S02]  /*8f60*/  @!P0 SYNCS.PHASECHK.TRANS64 P0, [R0+URZ+0xa0], R5 ;  /* 0x0000a005000085a7 */ /* 0x000ea400080010ff */
[----:B--2---:R-:W-:Y:S05]  /*8f70*/  @!P0 BRA `(.L_x_143) ;  /* 0xfffffffc00f08947 */ /* 0x004fea000383ffff */
[----:B------:R-:W-:Y:S05]  /*8f80*/  BRA `(.L_x_24) ;  /* 0xffffff8c00607947 */ /* 0x000fea000383ffff */
.L_x_32:
[----:B------:R-:W-:Y:S07]  /*8f90*/  MOV R0, UR9 ;  /* 0x0000000900007c02 */ /* 0x000fee0008000f00 */
.L_x_144:
[----:B-1----:R1:W2:Y:S02]  /*8fa0*/  SYNCS.PHASECHK.TRANS64.TRYWAIT P0, [R0+URZ+0xa0], R5 ;  /* 0x0000a005000075a7 */ /* 0x0022a400080011ff */
[----:B--2---:R-:W-:Y:S05]  /*8fb0*/  @!P0 NANOSLEEP.SYNCS 0x989680 ;  /* 0x009896800000895d */ /* 0x004fea0003900000 */
[----:B------:R-:W2:Y:S02]  /*8fc0*/  @!P0 SYNCS.PHASECHK.TRANS64 P0, [R0+URZ+0xa0], R5 ;  /* 0x0000a005000085a7 */ /* 0x000ea400080010ff */
[----:B--2---:R-:W-:Y:S05]  /*8fd0*/  @!P0 BRA `(.L_x_144) ;  /* 0xfffffffc00f08947 */ /* 0x004fea000383ffff */
[----:B------:R-:W-:Y:S05]  /*8fe0*/  BRA `(.L_x_31) ;  /* 0xffffff9000bc7947 */ /* 0x000fea000383ffff */
.L_x_37:
[----:B------:R-:W-:-:S07]  /*8ff0*/  MOV R0, UR25 ;  /* 0x0000001900007c02 */ /* 0x000fce0008000f00 */
.L_x_145:
[----:B-1----:R1:W2:Y:S02]  /*9000*/  SYNCS.PHASECHK.TRANS64.TRYWAIT P0, [R0+URZ+0x180], R3 ;  /* 0x00018003000075a7 */ /* 0x0022a400080011ff */
[----:B--2---:R-:W-:Y:S05]  /*9010*/  @!P0 NANOSLEEP.SYNCS 0x989680 ;  /* 0x009896800000895d */ /* 0x004fea0003900000 */
[----:B------:R-:W2:Y:S02]  /*9020*/  @!P0 SYNCS.PHASECHK.TRANS64 P0, [R0+URZ+0x180], R3 ;  /* 0x00018003000085a7 */ /* 0x000ea400080010ff */
[----:B--2---:R-:W-:Y:S05]  /*9030*/  @!P0 BRA `(.L_x_145) ;  /* 0xfffffffc00f08947 */ /* 0x004fea000383ffff */
[----:B------:R-:W-:Y:S05]  /*9040*/  BRA `(.L_x_146) ;  /* 0xffffff9400887947 */ /* 0x000fea000383ffff */
.L_x_41:
[----:B------:R-:W-:-:S07]  /*9050*/  MOV R0, UR4 ;  /* 0x0000000400007c02 */ /* 0x000fce0008000f00 */
.L_x_147:
[----:B-1----:R1:W2:Y:S02]  /*9060*/  SYNCS.PHASECHK.TRANS64.TRYWAIT P0, [R0+URZ], R3 ;  /* 0x00000003000075a7 */ /* 0x0022a400080011ff */
[----:B--2---:R-:W-:Y:S05]  /*9070*/  @!P0 NANOSLEEP.SYNCS 0x989680 ;  /* 0x009896800000895d */ /* 0x004fea0003900000 */
[----:B------:R-:W2:Y:S02]  /*9080*/  @!P0 SYNCS.PHASECHK.TRANS64 P0, [R0+URZ], R3 ;  /* 0x00000003000085a7 */ /* 0x000ea400080010ff */
[----:B--2---:R-:W-:Y:S05]  /*9090*/  @!P0 BRA `(.L_x_147) ;  /* 0xfffffffc00f08947 */ /* 0x004fea000383ffff */
[----:B------:R-:W-:Y:S05]  /*90a0*/  BRA `(.L_x_148) ;  /* 0xffffff9c00207947 */ /* 0x000fea000383ffff */
.L_x_42:
[----:B------:R-:W-:-:S07]  /*90b0*/  MOV R0, UR5 ;  /* 0x0000000500007c02 */ /* 0x000fce0008000f00 */
.L_x_149:
[----:B-1----:R1:W2:Y:S02]  /*90c0*/  SYNCS.PHASECHK.TRANS64.TRYWAIT P0, [R0+URZ], R3 ;  /* 0x00000003000075a7 */ /* 0x0022a400080011ff */
[----:B--2---:R-:W-:Y:S05]  /*90d0*/  @!P0 NANOSLEEP.SYNCS 0x989680 ;  /* 0x009896800000895d */ /* 0x004fea0003900000 */
[----:B------:R-:W2:Y:S02]  /*90e0*/  @!P0 SYNCS.PHASECHK.TRANS64 P0, [R0+URZ], R3 ;  /* 0x00000003000085a7 */ /* 0x000ea400080010ff */
[----:B--2---:R-:W-:Y:S05]  /*90f0*/  @!P0 BRA `(.L_x_149) ;  /* 0xfffffffc00f08947 */ /* 0x004fea000383ffff */
[----:B------:R-:W-:Y:S05]  /*9100*/  BRA `(.L_x_150) ;  /* 0xffffff9c00307947 */ /* 0x000fea000383ffff */
.L_x_43:
[----:B------:R-:W-:-:S07]  /*9110*/  MOV R0, UR5 ;  /* 0x0000000500007c02 */ /* 0x000fce0008000f00 */
.L_x_151:
[----:B-1----:R1:W2:Y:S02]  /*9120*/  SYNCS.PHASECHK.TRANS64.TRYWAIT P0, [R0+URZ], R3 ;  /* 0x00000003000075a7 */ /* 0x0022a400080011ff */
[----:B--2---:R-:W-:Y:S05]  /*9130*/  @!P0 NANOSLEEP.SYNCS 0x989680 ;  /* 0x009896800000895d */ /* 0x004fea0003900000 */
[----:B------:R-:W2:Y:S02]  /*9140*/  @!P0 SYNCS.PHASECHK.TRANS64 P0, [R0+URZ], R3 ;  /* 0x00000003000085a7 */ /* 0x000ea400080010ff */
[----:B--2---:R-:W-:Y:S05]  /*9150*/  @!P0 BRA `(.L_x_151) ;  /* 0xfffffffc00f08947 */ /* 0x004fea000383ffff */
[----:B------:R-:W-:Y:S05]  /*9160*/  BRA `(.L_x_152) ;  /* 0xffffff9c00407947 */ /* 0x000fea000383ffff */
.L_x_44:
[----:B------:R-:W-:-:S07]  /*9170*/  MOV R0, UR5 ;  /* 0x0000000500007c02 */ /* 0x000fce0008000f00 */
.L_x_153:
[----:B-1----:R1:W2:Y:S02]  /*9180*/  SYNCS.PHASECHK.TRANS64.TRYWAIT P0, [R0+URZ], R3 ;  /* 0x00000003000075a7 */ /* 0x0022a400080011ff */
[----:B--2---:R-:W-:Y:S05]  /*9190*/  @!P0 NANOSLEEP.SYNCS 0x989680 ;  /* 0x009896800000895d */ /* 0x004fea0003900000 */
[----:B------:R-:W2:Y:S02]  /*91a0*/  @!P0 SYNCS.PHASECHK.TRANS64 P0, [R0+URZ], R3 ;  /* 0x00000003000085a7 */ /* 0x000ea400080010ff */
[----:B--2---:R-:W-:Y:S05]  /*91b0*/  @!P0 BRA `(.L_x_153) ;  /* 0xfffffffc00f08947 */ /* 0x004fea000383ffff */
[----:B------:R-:W-:Y:S05]  /*91c0*/  BRA `(.L_x_154) ;  /* 0xffffff9c00507947 */ /* 0x000fea000383ffff */
.L_x_45:
[----:B------:R-:W-:-:S07]  /*91d0*/  MOV R0, UR5 ;  /* 0x0000000500007c02 */ /* 0x000fce0008000f00 */
.L_x_155:
[----:B-1----:R1:W2:Y:S02]  /*91e0*/  SYNCS.PHASECHK.TRANS64.TRYWAIT P0, [R0+URZ], R3 ;  /* 0x00000003000075a7 */ /* 0x0022a400080011ff */
[----:B--2---:R-:W-:Y:S05]  /*91f0*/  @!P0 NANOSLEEP.SYNCS 0x989680 ;  /* 0x009896800000895d */ /* 0x004fea0003900000 */
[----:B------:R-:W2:Y:S02]  /*9200*/  @!P0 SYNCS.PHASECHK.TRANS64 P0, [R0+URZ], R3 ;  /* 0x00000003000085a7 */ /* 0x000ea400080010ff */
[----:B--2---:R-:W-:Y:S05]  /*9210*/  @!P0 BRA `(.L_x_155) ;  /* 0xfffffffc00f08947 */ /* 0x004fea000383ffff */
[----:B------:R-:W-:Y:S05]  /*9220*/  BRA `(.L_x_156) ;  /* 0xffffff9c00607947 */ /* 0x000fea000383ffff */
.L_x_46:
[----:B------:R-:W-:-:S07]  /*9230*/  MOV R0, UR5 ;  /* 0x0000000500007c02 */ /* 0x000fce0008000f00 */
.L_x_157:
[----:B-1----:R1:W2:Y:S02]  /*9240*/  SYNCS.PHASECHK.TRANS64.TRYWAIT P0, [R0+URZ], R3 ;  /* 0x00000003000075a7 */ /* 0x0022a400080011ff */
[----:B--2---:R-:W-:Y:S05]  /*9250*/  @!P0 NANOSLEEP.SYNCS 0x989680 ;  /* 0x009896800000895d */ /* 0x004fea0003900000 */
[----:B------:R-:W2:Y:S02]  /*9260*/  @!P0 SYNCS.PHASECHK.TRANS64 P0, [R0+URZ], R3 ;  /* 0x00000003000085a7 */ /* 0x000ea400080010ff */
[----:B--2---:R-:W-:Y:S05]  /*9270*/  @!P0 BRA `(.L_x_157) ;  /* 0xfffffffc00f08947 */ /* 0x004fea000383ffff */
[----:B------:R-:W-:Y:S05]  /*9280*/  BRA `(.L_x_158) ;  /* 0xffffff9c00707947 */ /* 0x000fea000383ffff */
.L_x_47:
[----:B------:R-:W-:-:S07]  /*9290*/  MOV R0, UR5 ;  /* 0x0000000500007c02 */ /* 0x000fce0008000f00 */
.L_x_159:
[----:B-1----:R1:W2:Y:S02]  /*92a0*/  SYNCS.PHASECHK.TRANS64.TRYWAIT P0, [R0+URZ], R3 ;  /* 0x00000003000075a7 */ /* 0x0022a400080011ff */
[----:B--2---:R-:W-:Y:S05]  /*92b0*/  @!P0 NANOSLEEP.SYNCS 0x989680 ;  /* 0x009896800000895d */ /* 0x004fea0003900000 */
[----:B------:R-:W2:Y:S02]  /*92c0*/  @!P0 SYNCS.PHASECHK.TRANS64 P0, [R0+URZ], R3 ;  /* 0x00000003000085a7 */ /* 0x000ea400080010ff */
[----:B--2---:R-:W-:Y:S05]  /*92d0*/  @!P0 BRA `(.L_x_159) ;  /* 0xfffffffc00f08947 */ /* 0x004fea000383ffff */
[----:B------:R-:W-:Y:S05]  /*92e0*/  BRA `(.L_x_160) ;  /* 0xffffff9c00807947 */ /* 0x000fea000383ffff */
.L_x_48:
[----:B------:R-:W-:-:S07]  /*92f0*/  MOV R0, UR5 ;  /* 0x0000000500007c02 */ /* 0x000fce0008000f00 */
.L_x_161:
[----:B-1----:R1:W2:Y:S02]  /*9300*/  SYNCS.PHASECHK.TRANS64.TRYWAIT P0, [R0+URZ], R3 ;  /* 0x00000003000075a7 */ /* 0x0022a400080011ff */
[----:B--2---:R-:W-:Y:S05]  /*9310*/  @!P0 NANOSLEEP.SYNCS 0x989680 ;  /* 0x009896800000895d */ /* 0x004fea0003900000 */
[----:B------:R-:W2:Y:S02]  /*9320*/  @!P0 SYNCS.PHASECHK.TRANS64 P0, [R0+URZ], R3 ;  /* 0x00000003000085a7 */ /* 0x000ea400080010ff */
[----:B--2---:R-:W-:Y:S05]  /*9330*/  @!P0 BRA `(.L_x_161) ;  /* 0xfffffffc00f08947 */ /* 0x004fea000383ffff */
[----:B------:R-:W-:Y:S05]  /*9340*/  BRA `(.L_x_162) ;  /* 0xffffff9c00907947 */ /* 0x000fea000383ffff */
.L_x_49:
[----:B------:R-:W-:-:S07]  /*9350*/  MOV R0, UR5 ;  /* 0x0000000500007c02 */ /* 0x000fce0008000f00 */
.L_x_163:
[----:B-1----:R1:W2:Y:S02]  /*9360*/  SYNCS.PHASECHK.TRANS64.TRYWAIT P0, [R0+URZ], R3 ;  /* 0x00000003000075a7 */ /* 0x0022a400080011ff */
[----:B--2---:R-:W-:Y:S05]  /*9370*/  @!P0 NANOSLEEP.SYNCS 0x989680 ;  /* 0x009896800000895d */ /* 0x004fea0003900000 */
[----:B------:R-:W2:Y:S02]  /*9380*/  @!P0 SYNCS.PHASECHK.TRANS64 P0, [R0+URZ], R3 ;  /* 0x00000003000085a7 */ /* 0x000ea400080010ff */
[----:B--2---:R-:W-:Y:S05]  /*9390*/  @!P0 BRA `(.L_x_163) ;  /* 0xfffffffc00f08947 */ /* 0x004fea000383ffff */
[----:B------:R-:W-:Y:S05]  /*93a0*/  BRA `(.L_x_164) ;  /* 0xffffff9c00a07947 */ /* 0x000fea000383ffff */
.L_x_50:
[----:B------:R-:W-:-:S07]  /*93b0*/  MOV R0, UR5 ;  /* 0x0000000500007c02 */ /* 0x000fce0008000f00 */
.L_x_165:
[----:B-1----:R1:W2:Y:S02]  /*93c0*/  SYNCS.PHASECHK.TRANS64.TRYWAIT P0, [R0+URZ], R3 ;  /* 0x00000003000075a7 */ /* 0x0022a400080011ff */
[----:B--2---:R-:W-:Y:S05]  /*93d0*/  @!P0 NANOSLEEP.SYNCS 0x989680 ;  /* 0x009896800000895d */ /* 0x004fea0003900000 */
[----:B------:R-:W2:Y:S02]  /*93e0*/  @!P0 SYNCS.PHASECHK.TRANS64 P0, [R0+URZ], R3 ;  /* 0x00000003000085a7 */ /* 0x000ea400080010ff */
[----:B--2---:R-:W-:Y:S05]  /*93f0*/  @!P0 BRA `(.L_x_165) ;  /* 0xfffffffc00f08947 */ /* 0x004fea000383ffff */
[----:B------:R-:W-:Y:S05]  /*9400*/  BRA `(.L_x_166) ;  /* 0xffffff9c00b07947 */ /* 0x000fea000383ffff */
.L_x_51:
[----:B------:R-:W-:-:S07]  /*9410*/  MOV R0, UR5 ;  /* 0x0000000500007c02 */ /* 0x000fce0008000f00 */
.L_x_167:
[----:B-1----:R1:W2:Y:S02]  /*9420*/  SYNCS.PHASECHK.TRANS64.TRYWAIT P0, [R0+URZ], R3 ;  /* 0x00000003000075a7 */ /* 0x0022a400080011ff */
[----:B--2---:R-:W-:Y:S05]  /*9430*/  @!P0 NANOSLEEP.SYNCS 0x989680 ;  /* 0x009896800000895d */ /* 0x004fea0003900000 */
[----:B------:R-:W2:Y:S02]  /*9440*/  @!P0 SYNCS.PHASECHK.TRANS64 P0, [R0+URZ], R3 ;  /* 0x00000003000085a7 */ /* 0x000ea400080010ff */
[----:B--2---:R-:W-:Y:S05]  /*9450*/  @!P0 BRA `(.L_x_167) ;  /* 0xfffffffc00f08947 */ /* 0x004fea000383ffff */
[----:B------:R-:W-:Y:S05]  /*9460*/  BRA `(.L_x_168) ;  /* 0xffffff9c00c07947 */ /* 0x000fea000383ffff */
.L_x_52:
[----:B------:R-:W-:-:S07]  /*9470*/  MOV R0, UR5 ;  /* 0x0000000500007c02 */ /* 0x000fce0008000f00 */
.L_x_169:
[----:B-1----:R1:W2:Y:S02]  /*9480*/  SYNCS.PHASECHK.TRANS64.TRYWAIT P0, [R0+URZ], R3 ;  /* 0x00000003000075a7 */ /* 0x0022a400080011ff */
[----:B--2---:R-:W-:Y:S05]  /*9490*/  @!P0 NANOSLEEP.SYNCS 0x989680 ;  /* 0x009896800000895d */ /* 0x004fea0003900000 */
[----:B------:R-:W2:Y:S02]  /*94a0*/  @!P0 SYNCS.PHASECHK.TRANS64 P0, [R0+URZ], R3 ;  /* 0x00000003000085a7 */ /* 0x000ea400080010ff */
[----:B--2---:R-:W-:Y:S05]  /*94b0*/  @!P0 BRA `(.L_x_169) ;  /* 0xfffffffc00f08947 */ /* 0x004fea000383ffff */
[----:B------:R-:W-:Y:S05]  /*94c0*/  BRA `(.L_x_170) ;  /* 0xffffff9c00d07947 */ /* 0x000fea000383ffff */
.L_x_53:
[----:B------:R-:W-:-:S07]  /*94d0*/  MOV R0, UR5 ;  /* 0x0000000500007c02 */ /* 0x000fce0008000f00 */
.L_x_171:
[----:B-1----:R1:W2:Y:S02]  /*94e0*/  SYNCS.PHASECHK.TRANS64.TRYWAIT P0, [R0+URZ], R3 ;  /* 0x00000003000075a7 */ /* 0x0022a400080011ff */
[----:B--2---:R-:W-:Y:S05]  /*94f0*/  @!P0 NANOSLEEP.SYNCS 0x989680 ;  /* 0x009896800000895d */ /* 0x004fea0003900000 */
[----:B------:R-:W2:Y:S02]  /*9500*/  @!P0 SYNCS.PHASECHK.TRANS64 P0, [R0+URZ], R3 ;  /* 0x00000003000085a7 */ /* 0x000ea400080010ff */
[----:B--2---:R-:W-:Y:S05]  /*9510*/  @!P0 BRA `(.L_x_171) ;  /* 0xfffffffc00f08947 */ /* 0x004fea000383ffff */
[----:B------:R-:W-:Y:S05]  /*9520*/  BRA `(.L_x_172) ;  /* 0xffffff9c00e07947 */ /* 0x000fea000383ffff */
.L_x_54:
[----:B------:R-:W-:-:S07]  /*9530*/  MOV R0, UR5 ;  /* 0x0000000500007c02 */ /* 0x000fce0008000f00 */
.L_x_173:
[----:B-1----:R1:W2:Y:S02]  /*9540*/  SYNCS.PHASECHK.TRANS64.TRYWAIT P0, [R0+URZ], R3 ;  /* 0x00000003000075a7 */ /* 0x0022a400080011ff */
[----:B--2---:R-:W-:Y:S05]  /*9550*/  @!P0 NANOSLEEP.SYNCS 0x989680 ;  /* 0x009896800000895d */ /* 0x004fea0003900000 */
[----:B------:R-:W2:Y:S02]  /*9560*/  @!P0 SYNCS.PHASECHK.TRANS64 P0, [R0+URZ], R3 ;  /* 0x00000003000085a7 */ /* 0x000ea400080010ff */
[----:B--2---:R-:W-:Y:S05]  /*9570*/  @!P0 BRA `(.L_x_173) ;  /* 0xfffffffc00f08947 */ /* 0x004fea000383ffff */
[----:B------:R-:W-:Y:S05]  /*9580*/  BRA `(.L_x_174) ;  /* 0xffffff9c00f07947 */ /* 0x000fea000383ffff */
.L_x_55:
[----:B------:R-:W-:-:S07]  /*9590*/  MOV R0, UR5 ;  /* 0x0000000500007c02 */ /* 0x000fce0008000f00 */
.L_x_175:
[----:B-1----:R1:W2:Y:S02]  /*95a0*/  SYNCS.PHASECHK.TRANS64.TRYWAIT P0, [R0+URZ], R3 ;  /* 0x00000003000075a7 */ /* 0x0022a400080011ff */
[----:B--2---:R-:W-:Y:S05]  /*95b0*/  @!P0 NANOSLEEP.SYNCS 0x989680 ;  /* 0x009896800000895d */ /* 0x004fea0003900000 */
[----:B------:R-:W2:Y:S02]  /*95c0*/  @!P0 SYNCS.PHASECHK.TRANS64 P0, [R0+URZ], R3 ;  /* 0x00000003000085a7 */ /* 0x000ea400080010ff */
[----:B--2---:R-:W-:Y:S05]  /*95d0*/  @!P0 BRA `(.L_x_175) ;  /* 0xfffffffc00f08947 */ /* 0x004fea000383ffff */
[----:B------:R-:W-:Y:S05]  /*95e0*/  BRA `(.L_x_176) ;  /* 0xffffffa000007947 */ /* 0x000fea000383ffff */
.L_x_56:
[----:B------:R-:W-:-:S07]  /*95f0*/  MOV R0, UR5 ;  /* 0x0000000500007c02 */ /* 0x000fce0008000f00 */
.L_x_177:
[----:B-1----:R1:W2:Y:S02]  /*9600*/  SYNCS.PHASECHK.TRANS64.TRYWAIT P0, [R0+URZ], R3 ;  /* 0x00000003000075a7 */ /* 0x0022a400080011ff */
[----:B--2---:R-:W-:Y:S05]  /*9610*/  @!P0 NANOSLEEP.SYNCS 0x989680 ;  /* 0x009896800000895d */ /* 0x004fea0003900000 */
[----:B------:R-:W2:Y:S02]  /*9620*/  @!P0 SYNCS.PHASECHK.TRANS64 P0, [R0+URZ], R3 ;  /* 0x00000003000085a7 */ /* 0x000ea400080010ff */
[----:B--2---:R-:W-:Y:S05]  /*9630*/  @!P0 BRA `(.L_x_177) ;  /* 0xfffffffc00f08947 */ /* 0x004fea000383ffff */
[----:B------:R-:W-:Y:S05]  /*9640*/  BRA `(.L_x_178) ;  /* 0xffffffa000107947 */ /* 0x000fea000383ffff */
.L_x_57:
[----:B------:R-:W-:-:S07]  /*9650*/  MOV R0, UR5 ;  /* 0x0000000500007c02 */ /* 0x000fce0008000f00 */
.L_x_179:
[----:B-1----:R1:W2:Y:S02]  /*9660*/  SYNCS.PHASECHK.TRANS64.TRYWAIT P0, [R0+URZ], R3 ;  /* 0x00000003000075a7 */ /* 0x0022a400080011ff */
[----:B--2---:R-:W-:Y:S05]  /*9670*/  @!P0 NANOSLEEP.SYNCS 0x989680 ;  /* 0x009896800000895d */ /* 0x004fea0003900000 */
[----:B------:R-:W2:Y:S02]  /*9680*/  @!P0 SYNCS.PHASECHK.TRANS64 P0, [R0+URZ], R3 ;  /* 0x00000003000085a7 */ /* 0x000ea400080010ff */
[----:B--2---:R-:W-:Y:S05]  /*9690*/  @!P0 BRA `(.L_x_179) ;  /* 0xfffffffc00f08947 */ /* 0x004fea000383ffff */
[----:B------:R-:W-:Y:S05]  /*96a0*/  BRA `(.L_x_180) ;  /* 0xffffffa000207947 */ /* 0x000fea000383ffff */
.L_x_58:
[----:B------:R-:W-:-:S07]  /*96b0*/  MOV R0, UR5 ;  /* 0x0000000500007c02 */ /* 0x000fce0008000f00 */
.L_x_181:
[----:B-1----:R1:W2:Y:S02]  /*96c0*/  SYNCS.PHASECHK.TRANS64.TRYWAIT P0, [R0+URZ], R3 ;  /* 0x00000003000075a7 */ /* 0x0022a400080011ff */
[----:B--2---:R-:W-:Y:S05]  /*96d0*/  @!P0 NANOSLEEP.SYNCS 0x989680 ;  /* 0x009896800000895d */ /* 0x004fea0003900000 */
[----:B------:R-:W2:Y:S02]  /*96e0*/  @!P0 SYNCS.PHASECHK.TRANS64 P0, [R0+URZ], R3 ;  /* 0x00000003000085a7 */ /* 0x000ea400080010ff */
[----:B--2---:R-:W-:Y:S05]  /*96f0*/  @!P0 BRA `(.L_x_181) ;  /* 0xfffffffc00f08947 */ /* 0x004fea000383ffff */
[----:B------:R-:W-:Y:S05]  /*9700*/  BRA `(.L_x_182) ;  /* 0xffffffa000307947 */ /* 0x000fea000383ffff */
.L_x_59:
[----:B------:R-:W-:-:S07]  /*9710*/  MOV R0, UR5 ;  /* 0x0000000500007c02 */ /* 0x000fce0008000f00 */
.L_x_183:
[----:B-1----:R1:W2:Y:S02]  /*9720*/  SYNCS.PHASECHK.TRANS64.TRYWAIT P0, [R0+URZ], R3 ;  /* 0x00000003000075a7 */ /* 0x0022a400080011ff */
[----:B--2---:R-:W-:Y:S05]  /*9730*/  @!P0 NANOSLEEP.SYNCS 0x989680 ;  /* 0x009896800000895d */ /* 0x004fea0003900000 */
[----:B------:R-:W2:Y:S02]  /*9740*/  @!P0 SYNCS.PHASECHK.TRANS64 P0, [R0+URZ], R3 ;  /* 0x00000003000085a7 */ /* 0x000ea400080010ff */
[----:B--2---:R-:W-:Y:S05]  /*9750*/  @!P0 BRA `(.L_x_183) ;  /* 0xfffffffc00f08947 */ /* 0x004fea000383ffff */
[----:B------:R-:W-:Y:S05]  /*9760*/  BRA `(.L_x_184) ;  /* 0xffffffa000407947 */ /* 0x000fea000383ffff */
.L_x_62:
[----:B------:R-:W-:-:S07]  /*9770*/  MOV R4, UR4 ;  /* 0x0000000400047c02 */ /* 0x000fce0008000f00 */
.L_x_185:
[----:B--2---:R2:W3:Y:S02]  /*9780*/  SYNCS.PHASECHK.TRANS64.TRYWAIT P1, [R4+URZ+0x188], R7 ;  /* 0x00018807040075a7 */ /* 0x0044e400080211ff */
[----:B---3--:R-:W-:Y:S05]  /*9790*/  @!P1 NANOSLEEP.SYNCS 0x989680 ;  /* 0x009896800000995d */ /* 0x008fea0003900000 */
[----:B------:R-:W3:Y:S02]  /*97a0*/  @!P1 SYNCS.PHASECHK.TRANS64 P1, [R4+URZ+0x188], R7 ;  /* 0x00018807040095a7 */ /* 0x000ee400080210ff */
[----:B---3--:R-:W-:Y:S05]  /*97b0*/  @!P1 BRA `(.L_x_185) ;  /* 0xfffffffc00f09947 */ /* 0x008fea000383ffff */
[----:B------:R-:W-:Y:S05]  /*97c0*/  BRA `(.L_x_186) ;  /* 0xffffffa000b07947 */ /* 0x000fea000383ffff */
.L_x_63:
[----:B--2---:R-:W-:-:S07]  /*97d0*/  MOV R4, UR4 ;  /* 0x0000000400047c02 */ /* 0x004fce0008000f00 */
.L_x_187:
[----:B--2---:R2:W3:Y:S02]  /*97e0*/  SYNCS.PHASECHK.TRANS64.TRYWAIT P1, [R4+URZ+0x180], R5 ;  /* 0x00018005040075a7 */ /* 0x0044e400080211ff */
[----:B---3--:R-:W-:Y:S05]  /*97f0*/  @!P1 NANOSLEEP.SYNCS 0x989680 ;  /* 0x009896800000995d */ /* 0x008fea0003900000 */
[----:B------:R-:W3:Y:S02]  /*9800*/  @!P1 SYNCS.PHASECHK.TRANS64 P1, [R4+URZ+0x180], R5 ;  /* 0x00018005040095a7 */ /* 0x000ee400080210ff */
[----:B---3--:R-:W-:Y:S05]  /*9810*/  @!P1 BRA `(.L_x_187) ;  /* 0xfffffffc00f09947 */ /* 0x008fea000383ffff */
[----:B------:R-:W-:Y:S05]  /*9820*/  BRA `(.L_x_188) ;  /* 0xffffffa000b87947 */ /* 0x000fea000383ffff */
.L_x_73:
[----:B--2---:R-:W-:-:S04]  /*9830*/  MOV R5, UR5 ;  /* 0x0000000500057c02 */ /* 0x004fc80008000f00 */
[----:B------:R2:W3:Y:S03]  /*9840*/  SYNCS.PHASECHK.TRANS64.TRYWAIT P0, [R5+URZ+0x8], R6 ;  /* 0x00000806050075a7 */ /* 0x0004e600080011ff */
[----:B---3--:R-:W-:Y:S05]  /*9850*/  @!P0 NANOSLEEP.SYNCS 0x989680 ;  /* 0x009896800000895d */ /* 0x008fea0003900000 */
[----:B------:R-:W3:Y:S02]  /*9860*/  @!P0 SYNCS.PHASECHK.TRANS64 P0, [R5+URZ+0x8], R6 ;  /* 0x00000806050085a7 */ /* 0x000ee400080010ff */
[----:B---3--:R-:W-:Y:S05]  /*9870*/  @!P0 BRA `(.L_x_73) ;  /* 0xfffffffc00ec8947 */ /* 0x008fea000383ffff */
[----:B------:R-:W-:Y:S05]  /*9880*/  BRA `(.L_x_72) ;  /* 0xffffffa400847947 */ /* 0x000fea000383ffff */
.L_x_75:
[----:B------:R-:W-:Y:S01]  /*9890*/  BSSY B0, `(.L_x_189) ;  /* 0x0000006000007945 */ /* 0x000fe20003800000 */
[----:B------:R-:W-:-:S07]  /*98a0*/  MOV R15, 0xffffffff ;  /* 0xffffffff000f7802 */ /* 0x000fce0000000f00 */
[----:B-12--5:R-:W-:Y:S05]  /*98b0*/  WARPSYNC.COLLECTIVE R15, `(.L_x_190) ;  /* 0x000000000f0c7348 */ /* 0x026fea0003c00000 */
[----:B------:R-:W-:Y:S02]  /*98c0*/  ELECT P6, UR79, PT ;  /* 0x00000000004f782f */ /* 0x000fe400038c0000 */
[----:B------:R-:W-:Y:S01]  /*98d0*/  MOV R14, UR79 ;  /* 0x0000004f000e7c02 */ /* 0x000fe20008000f00 */
[----:B-12--5:R-:W-:Y:S10]  /*98e0*/  ENDCOLLECTIVE ;  /* 0x000000000000791b */ /* 0x026ff40003800000 */
.L_x_190:
[----:B------:R-:W-:Y:S05]  /*98f0*/  BSYNC B0 ;  /* 0x0000000000007941 */ /* 0x000fea0003800000 */
.L_x_189:
[----:B------:R-:W-:Y:S05]  /*9900*/  BRA `(.L_x_191) ;  /* 0xffffffa400b47947 */ /* 0x000fea000383ffff */
.L_x_77:
[----:B--2---:R-:W-:-:S04]  /*9910*/  MOV R3, UR5 ;  /* 0x0000000500037c02 */ /* 0x004fc80008000f00 */
[----:B------:R2:W3:Y:S03]  /*9920*/  SYNCS.PHASECHK.TRANS64.TRYWAIT P0, [R3+URZ+0x8], R4 ;  /* 0x00000804030075a7 */ /* 0x0004e600080011ff */
[----:B---3--:R-:W-:Y:S05]  /*9930*/  @!P0 NANOSLEEP.SYNCS 0x989680 ;  /* 0x009896800000895d */ /* 0x008fea0003900000 */
[----:B------:R-:W3:Y:S02]  /*9940*/  @!P0 SYNCS.PHASECHK.TRANS64 P0, [R3+URZ+0x8], R4 ;  /* 0x00000804030085a7 */ /* 0x000ee400080010ff */
[----:B---3--:R-:W-:Y:S05]  /*9950*/  @!P0 BRA `(.L_x_77) ;  /* 0xfffffffc00ec8947 */ /* 0x008fea000383ffff */
[----:B------:R-:W-:Y:S05]  /*9960*/  BRA `(.L_x_76) ;  /* 0xffffffa400b87947 */ /* 0x000fea000383ffff */
.L_x_78:
[----:B------:R-:W-:-:S07]  /*9970*/  MOV R4, UR17 ;  /* 0x0000001100047c02 */ /* 0x000fce0008000f00 */
.L_x_192:
[----:B-1----:R1:W2:Y:S02]  /*9980*/  SYNCS.PHASECHK.TRANS64.TRYWAIT P0, [R4+URZ+0x180], R5 ;  /* 0x00018005040075a7 */ /* 0x0022a400080011ff */
[----:B--2---:R-:W-:Y:S05]  /*9990*/  @!P0 NANOSLEEP.SYNCS 0x989680 ;  /* 0x009896800000895d */ /* 0x004fea0003900000 */
[----:B------:R-:W2:Y:S02]  /*99a0*/  @!P0 SYNCS.PHASECHK.TRANS64 P0, [R4+URZ+0x180], R5 ;  /* 0x00018005040085a7 */ /* 0x000ea400080010ff */
[----:B--2---:R-:W-:Y:S05]  /*99b0*/  @!P0 BRA `(.L_x_192) ;  /* 0xfffffffc00f08947 */ /* 0x004fea000383ffff */
[----:B------:R-:W-:Y:S05]  /*99c0*/  BRA `(.L_x_193) ;  /* 0xffffffa800a47947 */ /* 0x000fea000383ffff */
.L_x_80:
[----:B------:R-:W-:-:S07]  /*99d0*/  MOV R4, UR22 ;  /* 0x0000001600047c02 */ /* 0x000fce0008000f00 */
.L_x_194:
[----:B-1----:R1:W2:Y:S02]  /*99e0*/  SYNCS.PHASECHK.TRANS64.TRYWAIT P0, [R4+URZ+0x1a0], R5 ;  /* 0x0001a005040075a7 */ /* 0x0022a400080011ff */
[----:B--2---:R-:W-:Y:S05]  /*99f0*/  @!P0 NANOSLEEP.SYNCS 0x989680 ;  /* 0x009896800000895d */ /* 0x004fea0003900000 */
[----:B------:R-:W2:Y:S02]  /*9a00*/  @!P0 SYNCS.PHASECHK.TRANS64 P0, [R4+URZ+0x1a0], R5 ;  /* 0x0001a005040085a7 */ /* 0x000ea400080010ff */
[----:B--2---:R-:W-:Y:S05]  /*9a10*/  @!P0 BRA `(.L_x_194) ;  /* 0xfffffffc00f08947 */ /* 0x004fea000383ffff */
[----:B------:R-:W-:Y:S05]  /*9a20*/  BRA `(.L_x_79) ;  /* 0xffffffa800c47947 */ /* 0x000fea000383ffff */
.L_x_84:
[----:B-1----:R-:W-:Y:S07]  /*9a30*/  MOV R4, UR10 ;  /* 0x0000000a00047c02 */ /* 0x002fee0008000f00 */
.L_x_195:
[----:B-1----:R1:W2:Y:S02]  /*9a40*/  SYNCS.PHASECHK.TRANS64.TRYWAIT P0, [R4+URZ], R7 ;  /* 0x00000007040075a7 */ /* 0x0022a400080011ff */
[----:B--2---:R-:W-:Y:S05]  /*9a50*/  @!P0 NANOSLEEP.SYNCS 0x989680 ;  /* 0x009896800000895d */ /* 0x004fea0003900000 */
[----:B------:R-:W2:Y:S02]  /*9a60*/  @!P0 SYNCS.PHASECHK.TRANS64 P0, [R4+URZ], R7 ;  /* 0x00000007040085a7 */ /* 0x000ea400080010ff */
[----:B--2---:R-:W-:Y:S05]  /*9a70*/  @!P0 BRA `(.L_x_195) ;  /* 0xfffffffc00f08947 */ /* 0x004fea000383ffff */
[----:B------:R-:W-:Y:S05]  /*9a80*/  BRA `(.L_x_83) ;  /* 0xffffffa800e87947 */ /* 0x000fea000383ffff */
.L_x_88:
[----:B--2---:R-:W-:-:S07]  /*9a90*/  MOV R0, UR4 ;  /* 0x0000000400007c02 */ /* 0x004fce0008000f00 */
.L_x_196:
[----:B-1----:R1:W2:Y:S02]  /*9aa0*/  SYNCS.PHASECHK.TRANS64.TRYWAIT P0, [R0+URZ], R5 ;  /* 0x00000005000075a7 */ /* 0x0022a400080011ff */
[----:B--2---:R-:W-:Y:S05]  /*9ab0*/  @!P0 NANOSLEEP.SYNCS 0x989680 ;  /* 0x009896800000895d */ /* 0x004fea0003900000 */
[----:B------:R-:W2:Y:S02]  /*9ac0*/  @!P0 SYNCS.PHASECHK.TRANS64 P0, [R0+URZ], R5 ;  /* 0x00000005000085a7 */ /* 0x000ea400080010ff */
[----:B--2---:R-:W-:Y:S05]  /*9ad0*/  @!P0 BRA `(.L_x_196) ;  /* 0xfffffffc00f08947 */ /* 0x004fea000383ffff */
[----:B------:R-:W-:Y:S05]  /*9ae0*/  BRA `(.L_x_197) ;  /* 0xffffffac00c07947 */ /* 0x000fea000383ffff */
.L_x_91:
[----:B------:R-:W-:-:S07]  /*9af0*/  MOV R0, UR17 ;  /* 0x0000001100007c02 */ /* 0x000fce0008000f00 */
.L_x_198:
[----:B-1----:R1:W2:Y:S02]  /*9b00*/  SYNCS.PHASECHK.TRANS64.TRYWAIT P1, [R0+URZ+0x1b0], R5 ;  /* 0x0001b005000075a7 */ /* 0x0022a400080211ff */
[----:B--2---:R-:W-:Y:S05]  /*9b10*/  @!P1 NANOSLEEP.SYNCS 0x989680 ;  /* 0x009896800000995d */ /* 0x004fea0003900000 */
[----:B------:R-:W2:Y:S02]  /*9b20*/  @!P1 SYNCS.PHASECHK.TRANS64 P1, [R0+URZ+0x1b0], R5 ;  /* 0x0001b005000095a7 */ /* 0x000ea400080210ff */
[----:B--2---:R-:W-:Y:S05]  /*9b30*/  @!P1 BRA `(.L_x_198) ;  /* 0xfffffffc00f09947 */ /* 0x004fea000383ffff */
[----:B------:R-:W-:Y:S05]  /*9b40*/  BRA `(.L_x_199) ;  /* 0xffffffb0000c7947 */ /* 0x000fea000383ffff */
.L_x_96:
[----:B------:R-:W-:Y:S07]  /*9b50*/  MOV R0, UR24 ;  /* 0x0000001800007c02 */ /* 0x000fee0008000f00 */
.L_x_200:
[----:B--2---:R2:W4:Y:S02]  /*9b60*/  SYNCS.PHASECHK.TRANS64.TRYWAIT P0, [R0+URZ+0x180], R5 ;  /* 0x00018005000075a7 */ /* 0x00452400080011ff */
[----:B----4-:R-:W-:Y:S05]  /*9b70*/  @!P0 NANOSLEEP.SYNCS 0x989680 ;  /* 0x009896800000895d */ /* 0x010fea0003900000 */
[----:B------:R-:W4:Y:S02]  /*9b80*/  @!P0 SYNCS.PHASECHK.TRANS64 P0, [R0+URZ+0x180], R5 ;  /* 0x00018005000085a7 */ /* 0x000f2400080010ff */
[----:B----4-:R-:W-:Y:S05]  /*9b90*/  @!P0 BRA `(.L_x_200) ;  /* 0xfffffffc00f08947 */ /* 0x010fea000383ffff */
[----:B------:R-:W-:Y:S05]  /*9ba0*/  BRA `(.L_x_201) ;  /* 0xffffffb400447947 */ /* 0x000fea000383ffff */
.L_x_99:
[----:B------:R-:W-:Y:S07]  /*9bb0*/  MOV R0, UR24 ;  /* 0x0000001800007c02 */ /* 0x000fee0008000f00 */
.L_x_202:
[----:B--2---:R2:W4:Y:S02]  /*9bc0*/  SYNCS.PHASECHK.TRANS64.TRYWAIT P2, [R0+URZ+0x178], R13 ;  /* 0x0001780d000075a7 */ /* 0x00452400080411ff */
[----:B----4-:R-:W-:Y:S05]  /*9bd0*/  @!P2 NANOSLEEP.SYNCS 0x989680 ;  /* 0x009896800000a95d */ /* 0x010fea0003900000 */
[----:B------:R-:W4:Y:S02]  /*9be0*/  @!P2 SYNCS.PHASECHK.TRANS64 P2, [R0+URZ+0x178], R13 ;  /* 0x0001780d0000a5a7 */ /* 0x000f2400080410ff */
[----:B----4-:R-:W-:Y:S05]  /*9bf0*/  @!P2 BRA `(.L_x_202) ;  /* 0xfffffffc00f0a947 */ /* 0x010fea000383ffff */
[----:B------:R-:W-:Y:S05]  /*9c00*/  BRA `(.L_x_98) ;  /* 0xffffffb800a47947 */ /* 0x000fea000383ffff */
.L_x_102:
[----:B------:R-:W-:Y:S07]  /*9c10*/  MOV R0, UR4 ;  /* 0x0000000400007c02 */ /* 0x000fee0008000f00 */
.L_x_203:
[----:B--2---:R2:W3:Y:S02]  /*9c20*/  SYNCS.PHASECHK.TRANS64.TRYWAIT P1, [R0+URZ+0x158], R13 ;  /* 0x0001580d000075a7 */ /* 0x0044e400080211ff */
[----:B---3--:R-:W-:Y:S05]  /*9c30*/  @!P1 NANOSLEEP.SYNCS 0x989680 ;  /* 0x009896800000995d */ /* 0x008fea0003900000 */
[----:B------:R-:W3:Y:S02]  /*9c40*/  @!P1 SYNCS.PHASECHK.TRANS64 P1, [R0+URZ+0x158], R13 ;  /* 0x0001580d000095a7 */ /* 0x000ee400080210ff */
[----:B---3--:R-:W-:Y:S05]  /*9c50*/  @!P1 BRA `(.L_x_203) ;  /* 0xfffffffc00f09947 */ /* 0x008fea000383ffff */
[----:B------:R-:W-:Y:S05]  /*9c60*/  BRA `(.L_x_204) ;  /* 0xffffffbc003c7947 */ /* 0x000fea000383ffff */
.L_x_103:
[----:B------:R-:W-:Y:S07]  /*9c70*/  MOV R5, UR5 ;  /* 0x0000000500057c02 */ /* 0x000fee0008000f00 */
.L_x_205:
[----:B--2---:R2:W3:Y:S02]  /*9c80*/  SYNCS.PHASECHK.TRANS64.TRYWAIT P0, [R5+URZ+0x158], R12 ;  /* 0x0001580c050075a7 */ /* 0x0044e400080011ff */
[----:B---3--:R-:W-:Y:S05]  /*9c90*/  @!P0 NANOSLEEP.SYNCS 0x989680 ;  /* 0x009896800000895d */ /* 0x008fea0003900000 */
[----:B------:R-:W3:Y:S02]  /*9ca0*/  @!P0 SYNCS.PHASECHK.TRANS64 P0, [R5+URZ+0x158], R12 ;  /* 0x0001580c050085a7 */ /* 0x000ee400080010ff */
[----:B---3--:R-:W-:Y:S05]  /*9cb0*/  @!P0 BRA `(.L_x_205) ;  /* 0xfffffffc00f08947 */ /* 0x008fea000383ffff */
[----:B------:R-:W-:Y:S05]  /*9cc0*/  BRA `(.L_x_206) ;  /* 0xffffffbc00a47947 */ /* 0x000fea000383ffff */
.L_x_105:
[----:B------:R-:W-:-:S07]  /*9cd0*/  MOV R0, UR4 ;  /* 0x0000000400007c02 */ /* 0x000fce0008000f00 */
.L_x_207:
[----:B--2---:R2:W3:Y:S02]  /*9ce0*/  SYNCS.PHASECHK.TRANS64.TRYWAIT P0, [R0+URZ], R3 ;  /* 0x00000003000075a7 */ /* 0x0044e400080011ff */
[----:B---3--:R-:W-:Y:S05]  /*9cf0*/  @!P0 NANOSLEEP.SYNCS 0x989680 ;  /* 0x009896800000895d */ /* 0x008fea0003900000 */
[----:B------:R-:W3:Y:S02]  /*9d00*/  @!P0 SYNCS.PHASECHK.TRANS64 P0, [R0+URZ], R3 ;  /* 0x00000003000085a7 */ /* 0x000ee400080010ff */
[----:B---3--:R-:W-:Y:S05]  /*9d10*/  @!P0 BRA `(.L_x_207) ;  /* 0xfffffffc00f08947 */ /* 0x008fea000383ffff */
[----:B------:R-:W-:Y:S05]  /*9d20*/  BRA `(.L_x_208) ;  /* 0xffffffc000287947 */ /* 0x000fea000383ffff */
.L_x_106:
[----:B------:R-:W-:-:S07]  /*9d30*/  MOV R0, UR5 ;  /* 0x0000000500007c02 */ /* 0x000fce0008000f00 */
.L_x_209:
[----:B--2---:R2:W3:Y:S02]  /*9d40*/  SYNCS.PHASECHK.TRANS64.TRYWAIT P0, [R0+URZ], R3 ;  /* 0x00000003000075a7 */ /* 0x0044e400080011ff */
[----:B---3--:R-:W-:Y:S05]  /*9d50*/  @!P0 NANOSLEEP.SYNCS 0x989680 ;  /* 0x009896800000895d */ /* 0x008fea0003900000 */
[----:B------:R-:W3:Y:S02]  /*9d60*/  @!P0 SYNCS.PHASECHK.TRANS64 P0, [R0+URZ], R3 ;  /* 0x00000003000085a7 */ /* 0x000ee400080010ff */
[----:B---3--:R-:W-:Y:S05]  /*9d70*/  @!P0 BRA `(.L_x_209) ;  /* 0xfffffffc00f08947 */ /* 0x008fea000383ffff */
[----:B------:R-:W-:Y:S05]  /*9d80*/  BRA `(.L_x_210) ;  /* 0xffffffc000347947 */ /* 0x000fea000383ffff */
.L_x_108:
[----:B------:R-:W-:Y:S07]  /*9d90*/  MOV R0, UR49 ;  /* 0x0000003100007c02 */ /* 0x000fee0008000f00 */
.L_x_211:
[----:B-1----:R1:W2:Y:S02]  /*9da0*/  SYNCS.PHASECHK.TRANS64.TRYWAIT P0, [R0+URZ+0x180], R3 ;  /* 0x00018003000075a7 */ /* 0x0022a400080011ff */
[----:B--2---:R-:W-:Y:S05]  /*9db0*/  @!P0 NANOSLEEP.SYNCS 0x989680 ;  /* 0x009896800000895d */ /* 0x004fea0003900000 */
[----:B------:R-:W2:Y:S02]  /*9dc0*/  @!P0 SYNCS.PHASECHK.TRANS64 P0, [R0+URZ+0x180], R3 ;  /* 0x00018003000085a7 */ /* 0x000ea400080010ff */
[----:B--2---:R-:W-:Y:S05]  /*9dd0*/  @!P0 BRA `(.L_x_211) ;  /* 0xfffffffc00f08947 */ /* 0x004fea000383ffff */
[----:B------:R-:W-:Y:S05]  /*9de0*/  BRA `(.L_x_212) ;  /* 0xffffffc400247947 */ /* 0x000fea000383ffff */
.L_x_118:
[----:B-1----:R1:W3:Y:S02]  /*9df0*/  SYNCS.PHASECHK.TRANS64.TRYWAIT P1, [R0+URZ+0x140], R5 ;  /* 0x00014005000075a7 */ /* 0x0022e400080211ff */
[----:B---3--:R-:W-:Y:S05]  /*9e00*/  @!P1 NANOSLEEP.SYNCS 0x989680 ;  /* 0x009896800000995d */ /* 0x008fea0003900000 */
[----:B------:R-:W3:Y:S02]  /*9e10*/  @!P1 SYNCS.PHASECHK.TRANS64 P1, [R0+URZ+0x140], R5 ;  /* 0x00014005000095a7 */ /* 0x000ee400080210ff */
[----:B---3--:R-:W-:Y:S05]  /*9e20*/  @!P1 BRA `(.L_x_118) ;  /* 0xfffffffc00f09947 */ /* 0x008fea000383ffff */
[----:B------:R-:W-:Y:S05]  /*9e30*/  BRA `(.L_x_117) ;  /* 0xffffffd400187947 */ /* 0x000fea000383ffff */
.L_x_120:
[----:B-1----:R1:W4:Y:S02]  /*9e40*/  SYNCS.PHASECHK.TRANS64.TRYWAIT P0, [R108+URZ+0x190], R3 ;  /* 0x000190036c0075a7 */ /* 0x00232400080011ff */
[----:B----4-:R-:W-:Y:S05]  /*9e50*/  @!P0 NANOSLEEP.SYNCS 0x989680 ;  /* 0x009896800000895d */ /* 0x010fea0003900000 */
[----:B------:R-:W4:Y:S02]  /*9e60*/  @!P0 SYNCS.PHASECHK.TRANS64 P0, [R108+URZ+0x190], R3 ;  /* 0x000190036c0085a7 */ /* 0x000f2400080010ff */
[----:B----4-:R-:W-:Y:S05]  /*9e70*/  @!P0 BRA `(.L_x_120) ;  /* 0xfffffffc00f08947 */ /* 0x010fea000383ffff */
[----:B------:R-:W-:Y:S05]  /*9e80*/  BRA `(.L_x_119) ;  /* 0xffffffd400507947 */ /* 0x000fea000383ffff */
.L_x_131:
[----:B--2---:R2:W4:Y:S02]  /*9e90*/  SYNCS.PHASECHK.TRANS64.TRYWAIT P0, [R3+URZ+0x140], R46 ;  /* 0x0001402e030075a7 */ /* 0x00452400080011ff */
[----:B----4-:R-:W-:Y:S05]  /*9ea0*/  @!P0 NANOSLEEP.SYNCS 0x989680 ;  /* 0x009896800000895d */ /* 0x010fea0003900000 */
[----:B------:R-:W4:Y:S02]  /*9eb0*/  @!P0 SYNCS.PHASECHK.TRANS64 P0, [R3+URZ+0x140], R46 ;  /* 0x0001402e030085a7 */ /* 0x000f2400080010ff */
[----:B----4-:R-:W-:Y:S05]  /*9ec0*/  @!P0 BRA `(.L_x_131) ;  /* 0xfffffffc00f08947 */ /* 0x010fea000383ffff */
[----:B------:R-:W-:Y:S05]  /*9ed0*/  BRA `(.L_x_130) ;  /* 0xffffffe000447947 */ /* 0x000fea000383ffff */
        .weak           $__internal_0_$__cuda_sm10x_tcgen05_guardrail_trap_col_being_dealloced_not_returned_by_alloc
        .type           $__internal_0_$__cuda_sm10x_tcgen05_guardrail_trap_col_being_dealloced_not_returned_by_alloc,@function
        .size           $__internal_0_$__cuda_sm10x_tcgen05_guardrail_trap_col_being_dealloced_not_returned_by_alloc,($__internal_1_$__cuda_sm10x_tcgen05_guardrail_trap_phase_invalid_during_alloc - $__internal_0_$__cuda_sm10x_tcgen05_guardrail_trap_col_being_dealloced_not_returned_by_alloc)
$__internal_0_$__cuda_sm10x_tcgen05_guardrail_trap_col_being_dealloced_not_returned_by_alloc:
[----:B------:R-:W-:Y:S05]  /*9ee0*/  BPT.TRAP 0x1 ;  /* 0x000000040000795c */ /* 0x000fea0000300000 */
[----:B------:R-:W-:-:S04]  /*9ef0*/  HFMA2 R3, -RZ, RZ, 0, 0 ;  /* 0x00000000ff037431 */ /* 0x000fc800000001ff */
[----:B------:R-:W-:Y:S05]  /*9f00*/  RET.REL.NODEC R2 `(_ZN7cutlass13device_kernelINS_4conv6kernel13ConvUniversalINS1_16ConvProblemShapeILNS1_8OperatorE0ELi2EEENS1_10collective14CollectiveConvINS1_47MainloopSm100TmaUmmaWarpSpecializedImplicitGemmILS5_0ELi20ELi2ELi1ELi2EN4cute5tupleIJNSA_1CILi2EEENSC_ILi1EEESE_EEEEENSB_IJNSC_ILi256EEENSC_ILi64EEENSB_IJNSC_ILi32EEEEEEEEENS_10bfloat16_tESM_NSA_8TiledMMAINSA_8MMA_AtomIJNSA_26SM100_MMA_F16BF16_2x1SM_SSISM_SM_fLi256ELi64ELNSA_4UMMA5MajorE0ELSR_0ELNSQ_7ScaleInE0ELSS_0EEEEEENSA_6LayoutINSB_IJSE_SE_SE_EEENSB_IJNSC_ILi0EEESX_SX_EEEEENSB_IJNSA_10UnderscoreES10_S10_EEEEENS7_6detail27Sm100ImplicitGemmTileTraitsINSA_25SM100_TMA_2SM_LOAD_IM2COLENSA_14ComposedLayoutINSA_7SwizzleILi2ELi4ELi3EEENSA_18smem_ptr_flag_bitsILi16EEENSV_INSB_IJNSC_ILi8EEESJ_EEENSB_IJSJ_SE_EEEEEEEvEENS14_INSA_18SM100_TMA_2SM_LOADES1F_vEEEENS_8epilogue10collective18CollectiveEpilogueINS1K_23Sm100TmaWarpSpecializedILi3ELi2ELi32ELb1ELb0EEEJNSB_IJNSC_ILi128EEESI_SK_EEENSB_IJNSV_IS1P_SE_EENSV_ISJ_SE_EEEEESM_NSB_IJNSB_IJlllEEESE_SX_EEESM_S1V_NS1K_6fusion15FusionCallbacksIS1O_NS1W_17LinearCombinationISM_fSM_fLNS_15FloatRoundStyleE2EEES1Q_S1T_JEEENSA_5SM1004TMEM4LOAD26SM100_TMEM_LOAD_32dp32b32xENSA_20SM90_TMA_LOAD_IM2COLES1F_NSA_39AutoVectorizingCopyWithAssumedAlignmentILi128EEENSA_21SM90_TMA_STORE_IM2COLES1F_S28_S28_EEEvvEEEEvNT_6ParamsE) ;  /* 0xffffff60023c7950 */ /* 0x000fea0003c3ffff */
        .weak           $__internal_1_$__cuda_sm10x_tcgen05_guardrail_trap_phase_invalid_during_alloc
        .type           $__internal_1_$__cuda_sm10x_tcgen05_guardrail_trap_phase_invalid_during_alloc,@function
        .size           $__internal_1_$__cuda_sm10x_tcgen05_guardrail_trap_phase_invalid_during_alloc,($__internal_2_$__cuda_sm10x_tcgen05_guardrail_trap_unallocated_columns_being_dealloced - $__internal_1_$__cuda_sm10x_tcgen05_guardrail_trap_phase_invalid_during_alloc)
$__internal_1_$__cuda_sm10x_tcgen05_guardrail_trap_phase_invalid_during_alloc:
[----:B------:R-:W-:Y:S05]  /*9f10*/  BPT.TRAP 0x1 ;  /* 0x000000040000795c */ /* 0x000fea0000300000 */
[----:B------:R-:W-:-:S04]  /*9f20*/  MOV R5, 0x0 ;  /* 0x0000000000057802 */ /* 0x000fc80000000f00 */
[----:B------:R-:W-:Y:S05]  /*9f30*/  RET.REL.NODEC R4 `(_ZN7cutlass13device_kernelINS_4conv6kernel13ConvUniversalINS1_16ConvProblemShapeILNS1_8OperatorE0ELi2EEENS1_10collective14CollectiveConvINS1_47MainloopSm100TmaUmmaWarpSpecializedImplicitGemmILS5_0ELi20ELi2ELi1ELi2EN4cute5tupleIJNSA_1CILi2EEENSC_ILi1EEESE_EEEEENSB_IJNSC_ILi256EEENSC_ILi64EEENSB_IJNSC_ILi32EEEEEEEEENS_10bfloat16_tESM_NSA_8TiledMMAINSA_8MMA_AtomIJNSA_26SM100_MMA_F16BF16_2x1SM_SSISM_SM_fLi256ELi64ELNSA_4UMMA5MajorE0ELSR_0ELNSQ_7ScaleInE0ELSS_0EEEEEENSA_6LayoutINSB_IJSE_SE_SE_EEENSB_IJNSC_ILi0EEESX_SX_EEEEENSB_IJNSA_10UnderscoreES10_S10_EEEEENS7_6detail27Sm100ImplicitGemmTileTraitsINSA_25SM100_TMA_2SM_LOAD_IM2COLENSA_14ComposedLayoutINSA_7SwizzleILi2ELi4ELi3EEENSA_18smem_ptr_flag_bitsILi16EEENSV_INSB_IJNSC_ILi8EEESJ_EEENSB_IJSJ_SE_EEEEEEEvEENS14_INSA_18SM100_TMA_2SM_LOADES1F_vEEEENS_8epilogue10collective18CollectiveEpilogueINS1K_23Sm100TmaWarpSpecializedILi3ELi2ELi32ELb1ELb0EEEJNSB_IJNSC_ILi128EEESI_SK_EEENSB_IJNSV_IS1P_SE_EENSV_ISJ_SE_EEEEESM_NSB_IJNSB_IJlllEEESE_SX_EEESM_S1V_NS1K_6fusion15FusionCallbacksIS1O_NS1W_17LinearCombinationISM_fSM_fLNS_15FloatRoundStyleE2EEES1Q_S1T_JEEENSA_5SM1004TMEM4LOAD26SM100_TMEM_LOAD_32dp32b32xENSA_20SM90_TMA_LOAD_IM2COLES1F_NSA_39AutoVectorizingCopyWithAssumedAlignmentILi128EEENSA_21SM90_TMA_STORE_IM2COLES1F_S28_S28_EEEvvEEEEvNT_6ParamsE) ;  /* 0xffffff6004307950 */ /* 0x000fea0003c3ffff */
        .weak           $__internal_2_$__cuda_sm10x_tcgen05_guardrail_trap_unallocated_columns_being_dealloced
        .type           $__internal_2_$__cuda_sm10x_tcgen05_guardrail_trap_unallocated_columns_being_dealloced,@function
        .size           $__internal_2_$__cuda_sm10x_tcgen05_guardrail_trap_unallocated_columns_being_dealloced,(.L_x_214 - $__internal_2_$__cuda_sm10x_tcgen05_guardrail_trap_unallocated_columns_being_dealloced)
$__internal_2_$__cuda_sm10x_tcgen05_guardrail_trap_unallocated_columns_being_dealloced:
[----:B------:R-:W-:Y:S05]  /*9f40*/  BPT.TRAP 0x1 ;  /* 0x000000040000795c */ /* 0x000fea0000300000 */
[----:B------:R-:W-:-:S04]  /*9f50*/  HFMA2 R3, -RZ, RZ, 0, 0 ;  /* 0x00000000ff037431 */ /* 0x000fc800000001ff */
[----:B------:R-:W-:Y:S05]  /*9f60*/  RET.REL.NODEC R2 `(_ZN7cutlass13device_kernelINS_4conv6kernel13ConvUniversalINS1_16ConvProblemShapeILNS1_8OperatorE0ELi2EEENS1_10collective14CollectiveConvINS1_47MainloopSm100TmaUmmaWarpSpecializedImplicitGemmILS5_0ELi20ELi2ELi1ELi2EN4cute5tupleIJNSA_1CILi2EEENSC_ILi1EEESE_EEEEENSB_IJNSC_ILi256EEENSC_ILi64EEENSB_IJNSC_ILi32EEEEEEEEENS_10bfloat16_tESM_NSA_8TiledMMAINSA_8MMA_AtomIJNSA_26SM100_MMA_F16BF16_2x1SM_SSISM_SM_fLi256ELi64ELNSA_4UMMA5MajorE0ELSR_0ELNSQ_7ScaleInE0ELSS_0EEEEEENSA_6LayoutINSB_IJSE_SE_SE_EEENSB_IJNSC_ILi0EEESX_SX_EEEEENSB_IJNSA_10UnderscoreES10_S10_EEEEENS7_6detail27Sm100ImplicitGemmTileTraitsINSA_25SM100_TMA_2SM_LOAD_IM2COLENSA_14ComposedLayoutINSA_7SwizzleILi2ELi4ELi3EEENSA_18smem_ptr_flag_bitsILi16EEENSV_INSB_IJNSC_ILi8EEESJ_EEENSB_IJSJ_SE_EEEEEEEvEENS14_INSA_18SM100_TMA_2SM_LOADES1F_vEEEENS_8epilogue10collective18CollectiveEpilogueINS1K_23Sm100TmaWarpSpecializedILi3ELi2ELi32ELb1ELb0EEEJNSB_IJNSC_ILi128EEESI_SK_EEENSB_IJNSV_IS1P_SE_EENSV_ISJ_SE_EEEEESM_NSB_IJNSB_IJlllEEESE_SX_EEESM_S1V_NS1K_6fusion15FusionCallbacksIS1O_NS1W_17LinearCombinationISM_fSM_fLNS_15FloatRoundStyleE2EEES1Q_S1T_JEEENSA_5SM1004TMEM4LOAD26SM100_TMEM_LOAD_32dp32b32xENSA_20SM90_TMA_LOAD_IM2COLES1F_NSA_39AutoVectorizingCopyWithAssumedAlignmentILi128EEENSA_21SM90_TMA_STORE_IM2COLES1F_S28_S28_EEEvvEEEEvNT_6ParamsE) ;  /* 0xffffff6002247950 */ /* 0x000fea0003c3ffff */
.L_x_213:
[----:B------:R-:W-:-:S00]  /*9f70*/  BRA `(.L_x_213) ;  /* 0xfffffffc00fc7947 */ /* 0x000fc0000383ffff */
[----:B------:R-:W-:-:S00]  /*9f80*/  NOP ;  /* 0x0000000000007918 */ /* 0x000fc00000000000 */
[----:B------:R-:W-:-:S00]  /*9f90*/  NOP ;  /* 0x0000000000007918 */ /* 0x000fc00000000000 */
[----:B------:R-:W-:-:S00]  /*9fa0*/  NOP ;  /* 0x0000000000007918 */ /* 0x000fc00000000000 */
[----:B------:R-:W-:-:S00]  /*9fb0*/  NOP ;  /* 0x0000000000007918 */ /* 0x000fc00000000000 */
[----:B------:R-:W-:-:S00]  /*9fc0*/  NOP ;  /* 0x0000000000007918 */ /* 0x000fc00000000000 */
[----:B------:R-:W-:-:S00]  /*9fd0*/  NOP ;  /* 0x0000000000007918 */ /* 0x000fc00000000000 */
[----:B------:R-:W-:-:S00]  /*9fe0*/  NOP ;  /* 0x0000000000007918 */ /* 0x000fc00000000000 */
[----:B------:R-:W-:-:S00]  /*9ff0*/  NOP ;  /* 0x0000000000007918 */ /* 0x000fc00000000000 */
.L_x_214:


//--------------------- .nv.global.init           --------------------------
	.section	.nv.global.init,"aw",@progbits
.nv.global.init:
	.type		$str$29,@object
	.size		$str$29,($str$30 - $str$29)
$str$29:
        /*0000*/ 	.byte	0x28, 0x61, 0x64, 0x64, 0x72, 0x65, 0x73, 0x73, 0x20, 0x26, 0x20, 0x6d, 0x61, 0x73, 0x6b, 0x29
        /*0010*/ 	.byte	0x20, 0x3d, 0x3d, 0x20, 0x30, 0x00
	.type		$str$30,@object
	.size		$str$30,($str$28 - $str$30)
$str$30:
        /*0016*/ 	.byte	0x2f, 0x74, 0x6d, 0x70, 0x2f, 0x63, 0x75, 0x74, 0x6c, 0x61, 0x73, 0x73, 0x5f, 0x73, 0x77, 0x65
        /*0026*/ 	.byte	0x65, 0x70, 0x5f, 0x73, 0x72, 0x63, 0x2f, 0x69, 0x6e, 0x63, 0x6c, 0x75, 0x64, 0x65, 0x2f, 0x63
        /*0036*/ 	.byte	0x75, 0x74, 0x65, 0x2f, 0x70, 0x6f, 0x69, 0x6e, 0x74, 0x65, 0x72, 0x5f, 0x66, 0x6c, 0x61, 0x67
        /*0046*/ 	.byte	0x67, 0x65, 0x64, 0x2e, 0x68, 0x70, 0x70, 0x00
	.type		$str$28,@object
	.size		$str$28,($str$27 - $str$28)
$str$28:
        /*004e*/ 	.byte	0x2f, 0x74, 0x6d, 0x70, 0x2f, 0x63, 0x75, 0x74, 0x6c, 0x61, 0x73, 0x73, 0x5f, 0x73, 0x77, 0x65
        /*005e*/ 	.byte	0x65, 0x70, 0x5f, 0x73, 0x72, 0x63, 0x2f, 0x69, 0x6e, 0x63, 0x6c, 0x75, 0x64, 0x65, 0x2f, 0x63
        /*006e*/ 	.byte	0x75, 0x74, 0x65, 0x2f, 0x61, 0x74, 0x6f, 0x6d, 0x2f, 0x63, 0x6f, 0x70, 0x79, 0x5f, 0x74, 0x72
        /*007e*/ 	.byte	0x61, 0x69, 0x74, 0x73, 0x5f, 0x73, 0x6d, 0x31, 0x30, 0x30, 0x2e, 0x68, 0x70, 0x70, 0x00
	.type		$str$27,@object
	.size		$str$27,(__unnamed_1 - $str$27)
$str$27:
        /*008d*/ 	.byte	0x28, 0x28, 0x75, 0x69, 0x6e, 0x74, 0x33, 0x32, 0x5f, 0x74, 0x28, 0x74, 0x68, 0x72, 0x65, 0x61
        /*009d*/ 	.byte	0x64, 0x49, 0x64, 0x78, 0x2e, 0x78, 0x29, 0x20, 0x2f, 0x20, 0x33, 0x32, 0x29, 0x20, 0x25, 0x20
        /*00ad*/ 	.byte	0x34, 0x29, 0x20, 0x3d, 0x3d, 0x20, 0x28, 0x28, 0x28, 0x74, 0x6d, 0x65, 0x6d, 0x5f, 0x61, 0x64
        /*00bd*/ 	.byte	0x64, 0x72, 0x20, 0x3e, 0x3e, 0x20, 0x31, 0x36, 0x29, 0x20, 0x2f, 0x20, 0x33, 0x32, 0x29, 0x20
        /*00cd*/ 	.byte	0x25, 0x20, 0x34, 0x29, 0x00
	.type		__unnamed_1,@object
	.size		__unnamed_1,(__unnamed_2 - __unnamed_1)
__unnamed_1:
        /*00d2*/ 	.byte	0x61, 0x75, 0x74, 0x6f, 0x20, 0x63, 0x75, 0x74, 0x65, 0x3a, 0x3a, 0x61, 0x73, 0x5f, 0x70, 0x6f
        /* <DEDUP_REMOVED lines=24> */
        /*0262*/ 	.byte	0x34, 0x30, 0x39, 0x36, 0x3e, 0x3e, 0x3e, 0x3e, 0x5d, 0x00
	.type		__unnamed_2,@object
	.size		__unnamed_2,(.L_2 - __unnamed_2)
__unnamed_2:
        /* <DEDUP_REMOVED lines=42> */
        /*050c*/ 	.byte	0x3e, 0x3e, 0x5d, 0x00
.L_2:


//--------------------- .nv.shared._ZN7cutlass13device_kernelINS_4conv6kernel13ConvUniversalINS1_16ConvProblemShapeILNS1_8OperatorE0ELi2EEENS1_10collective14CollectiveConvINS1_47MainloopSm100TmaUmmaWarpSpecializedImplicitGemmILS5_0ELi20ELi2ELi1ELi2EN4cute5tupleIJNSA_1CILi2EEENSC_ILi1EEESE_EEEEENSB_IJNSC_ILi256EEENSC_ILi64EEENSB_IJNSC_ILi32EEEEEEEEENS_10bfloat16_tESM_NSA_8TiledMMAINSA_8MMA_AtomIJNSA_26SM100_MMA_F16BF16_2x1SM_SSISM_SM_fLi256ELi64ELNSA_4UMMA5MajorE0ELSR_0ELNSQ_7ScaleInE0ELSS_0EEEEEENSA_6LayoutINSB_IJSE_SE_SE_EEENSB_IJNSC_ILi0EEESX_SX_EEEEENSB_IJNSA_10UnderscoreES10_S10_EEEEENS7_6detail27Sm100ImplicitGemmTileTraitsINSA_25SM100_TMA_2SM_LOAD_IM2COLENSA_14ComposedLayoutINSA_7SwizzleILi2ELi4ELi3EEENSA_18smem_ptr_flag_bitsILi16EEENSV_INSB_IJNSC_ILi8EEESJ_EEENSB_IJSJ_SE_EEEEEEEvEENS14_INSA_18SM100_TMA_2SM_LOADES1F_vEEEENS_8epilogue10collective18CollectiveEpilogueINS1K_23Sm100TmaWarpSpecializedILi3ELi2ELi32ELb1ELb0EEEJNSB_IJNSC_ILi128EEESI_SK_EEENSB_IJNSV_IS1P_SE_EENSV_ISJ_SE_EEEEESM_NSB_IJNSB_IJlllEEESE_SX_EEESM_S1V_NS1K_6fusion15FusionCallbacksIS1O_NS1W_17LinearCombinationISM_fSM_fLNS_15FloatRoundStyleE2EEES1Q_S1T_JEEENSA_5SM1004TMEM4LOAD26SM100_TMEM_LOAD_32dp32b32xENSA_20SM90_TMA_LOAD_IM2COLES1F_NSA_39AutoVectorizingCopyWithAssumedAlignmentILi128EEENSA_21SM90_TMA_STORE_IM2COLES1F_S28_S28_EEEvvEEEEvNT_6ParamsE --------------------------
	.section	.nv.shared._ZN7cutlass13device_kernelINS_4conv6kernel13ConvUniversalINS1_16ConvProblemShapeILNS1_8OperatorE0ELi2EEENS1_10collective14CollectiveConvINS1_47MainloopSm100TmaUmmaWarpSpecializedImplicitGemmILS5_0ELi20ELi2ELi1ELi2EN4cute5tupleIJNSA_1CILi2EEENSC_ILi1EEESE_EEEEENSB_IJNSC_ILi256EEENSC_ILi64EEENSB_IJNSC_ILi32EEEEEEEEENS_10bfloat16_tESM_NSA_8TiledMMAINSA_8MMA_AtomIJNSA_26SM100_MMA_F16BF16_2x1SM_SSISM_SM_fLi256ELi64ELNSA_4UMMA5MajorE0ELSR_0ELNSQ_7ScaleInE0ELSS_0EEEEEENSA_6LayoutINSB_IJSE_SE_SE_EEENSB_IJNSC_ILi0EEESX_SX_EEEEENSB_IJNSA_10UnderscoreES10_S10_EEEEENS7_6detail27Sm100ImplicitGemmTileTraitsINSA_25SM100_TMA_2SM_LOAD_IM2COLENSA_14ComposedLayoutINSA_7SwizzleILi2ELi4ELi3EEENSA_18smem_ptr_flag_bitsILi16EEENSV_INSB_IJNSC_ILi8EEESJ_EEENSB_IJSJ_SE_EEEEEEEvEENS14_INSA_18SM100_TMA_2SM_LOADES1F_vEEEENS_8epilogue10collective18CollectiveEpilogueINS1K_23Sm100TmaWarpSpecializedILi3ELi2ELi32ELb1ELb0EEEJNSB_IJNSC_ILi128EEESI_SK_EEENSB_IJNSV_IS1P_SE_EENSV_ISJ_SE_EEEEESM_NSB_IJNSB_IJlllEEESE_SX_EEESM_S1V_NS1K_6fusion15FusionCallbacksIS1O_NS1W_17LinearCombinationISM_fSM_fLNS_15FloatRoundStyleE2EEES1Q_S1T_JEEENSA_5SM1004TMEM4LOAD26SM100_TMEM_LOAD_32dp32b32xENSA_20SM90_TMA_LOAD_IM2COLES1F_NSA_39AutoVectorizingCopyWithAssumedAlignmentILi128EEENSA_21SM90_TMA_STORE_IM2COLES1F_S28_S28_EEEvvEEEEvNT_6ParamsE,"aw",@nobits
	.sectionflags	@""
	.align	16
	.zero		1024


//--------------------- .nv.shared.reserved.0     --------------------------
	.section	.nv.shared.reserved.0,"aw",@nobits
	.weak		__nv_reservedSMEM_offset_0_alias
	.size		__nv_reservedSMEM_offset_0_alias, 0, 64
	.other		__nv_reservedSMEM_offset_0_alias,@"STO_CUDA_RESERVED_SHARED STV_DEFAULT"
__nv_reservedSMEM_offset_0_alias:
	.zero		0
.nv.shared.reserved.0:
	.zero		64
	.weak		__nv_reservedSMEM_tcgen05_partition
	.type		__nv_reservedSMEM_tcgen05_partition,@object
	.size		__nv_reservedSMEM_tcgen05_partition,(.L_0 - __nv_reservedSMEM_tcgen05_partition)
__nv_reservedSMEM_tcgen05_partition:
	.zero		32
.L_0:


//--------------------- .nv.global                --------------------------
	.section	.nv.global,"aw",@nobits
.nv.global:
	.type		_ZN39_INTERNAL_d2c0c494_4_k_cu_1d47565f_27614cute1_E,@object
	.size		_ZN39_INTERNAL_d2c0c494_4_k_cu_1d47565f_27614cute1_E,(_ZN39_INTERNAL_d2c0c494_4_k_cu_1d47565f_27614cuda3std3__45__cpo6cbeginE - _ZN39_INTERNAL_d2c0c494_4_k_cu_1d47565f_27614cute1_E)
_ZN39_INTERNAL_d2c0c494_4_k_cu_1d47565f_27614cute1_E:
	.zero		1
	.type		_ZN39_INTERNAL_d2c0c494_4_k_cu_1d47565f_27614cuda3std3__45__cpo6cbeginE,@object
	.size		_ZN39_INTERNAL_d2c0c494_4_k_cu_1d47565f_27614cuda3std3__45__cpo6cbeginE,(_ZN39_INTERNAL_d2c0c494_4_k_cu_1d47565f_27614cuda3std3__48in_placeE - _ZN39_INTERNAL_d2c0c494_4_k_cu_1d47565f_27614cuda3std3__45__cpo6cbeginE)
_ZN39_INTERNAL_d2c0c494_4_k_cu_1d47565f_27614cuda3std3__45__cpo6cbeginE:
	.zero		1
	.type		_ZN39_INTERNAL_d2c0c494_4_k_cu_1d47565f_27614cuda3std3__48in_placeE,@object
	.size		_ZN39_INTERNAL_d2c0c494_4_k_cu_1d47565f_27614cuda3std3__48in_placeE,(_ZN39_INTERNAL_d2c0c494_4_k_cu_1d47565f_27614cuda3std6ranges3__45__cpo9iter_moveE - _ZN39_INTERNAL_d2c0c494_4_k_cu_1d47565f_27614cuda3std3__48in_placeE)
_ZN39_INTERNAL_d2c0c494_4_k_cu_1d47565f_27614cuda3std3__48in_placeE:
	.zero		1
	.type		_ZN39_INTERNAL_d2c0c494_4_k_cu_1d47565f_27614cuda3std6ranges3__45__cpo9iter_moveE,@object
	.size		_ZN39_INTERNAL_d2c0c494_4_k_cu_1d47565f_27614cuda3std6ranges3__45__cpo9iter_moveE,(_ZN39_INTERNAL_d2c0c494_4_k_cu_1d47565f_27614cuda3std3__45__cpo5beginE - _ZN39_INTERNAL_d2c0c494_4_k_cu_1d47565f_27614cuda3std6ranges3__45__cpo9iter_moveE)
_ZN39_INTERNAL_d2c0c494_4_k_cu_1d47565f_27614cuda3std6ranges3__45__cpo9iter_moveE:
	.zero		1
	.type		_ZN39_INTERNAL_d2c0c494_4_k_cu_1d47565f_27614cuda3std3__45__cpo5beginE,@object
	.size		_ZN39_INTERNAL_d2c0c494_4_k_cu_1d47565f_27614cuda3std3__45__cpo5beginE,(_ZN39_INTERNAL_d2c0c494_4_k_cu_1d47565f_27614cuda3std3__441_GLOBAL__N__d2c0c494_4_k_cu_1d47565f_27616ignoreE - _ZN39_INTERNAL_d2c0c494_4_k_cu_1d47565f_27614cuda3std3__45__cpo5beginE)
_ZN39_INTERNAL_d2c0c494_4_k_cu_1d47565f_27614cuda3std3__45__cpo5beginE:
	.zero		1
	.type		_ZN39_INTERNAL_d2c0c494_4_k_cu_1d47565f_27614cuda3std3__441_GLOBAL__N__d2c0c494_4_k_cu_1d47565f_27616ignoreE,@object
	.size		_ZN39_INTERNAL_d2c0c494_4_k_cu_1d47565f_27614cuda3std3__441_GLOBAL__N__d2c0c494_4_k_cu_1d47565f_27616ignoreE,(_ZN39_INTERNAL_d2c0c494_4_k_cu_1d47565f_27614cute7productE - _ZN39_INTERNAL_d2c0c494_4_k_cu_1d47565f_27614cuda3std3__441_GLOBAL__N__d2c0c494_4_k_cu_1d47565f_27616ignoreE)
_ZN39_INTERNAL_d2c0c494_4_k_cu_1d47565f_27614cuda3std3__441_GLOBAL__N__d2c0c494_4_k_cu_1d47565f_27616ignoreE:
	.zero		1
	.type		_ZN39_INTERNAL_d2c0c494_4_k_cu_1d47565f_27614cute7productE,@object
	.size		_ZN39_INTERNAL_d2c0c494_4_k_cu_1d47565f_27614cute7productE,(_ZN39_INTERNAL_d2c0c494_4_k_cu_1d47565f_27614cuda3std3__45__cpo3endE - _ZN39_INTERNAL_d2c0c494_4_k_cu_1d47565f_27614cute7productE)
_ZN39_INTERNAL_d2c0c494_4_k_cu_1d47565f_27614cute7productE:
	.zero		1
	.type		_ZN39_INTERNAL_d2c0c494_4_k_cu_1d47565f_27614cuda3std3__45__cpo3endE,@object
	.size		_ZN39_INTERNAL_d2c0c494_4_k_cu_1d47565f_27614cuda3std3__45__cpo3endE,(_ZN39_INTERNAL_d2c0c494_4_k_cu_1d47565f_27614cuda3std3__419piecewise_constructE - _ZN39_INTERNAL_d2c0c494_4_k_cu_1d47565f_27614cuda3std3__45__cpo3endE)
_ZN39_INTERNAL_d2c0c494_4_k_cu_1d47565f_27614cuda3std3__45__cpo3endE:
	.zero		1
	.type		_ZN39_INTERNAL_d2c0c494_4_k_cu_1d47565f_27614cuda3std3__419piecewise_constructE,@object
	.size		_ZN39_INTERNAL_d2c0c494_4_k_cu_1d47565f_27614cuda3std3__419piecewise_constructE,(_ZN39_INTERNAL_d2c0c494_4_k_cu_1d47565f_27614cuda3std3__45__cpo4cendE - _ZN39_INTERNAL_d2c0c494_4_k_cu_1d47565f_27614cuda3std3__419piecewise_constructE)
_ZN39_INTERNAL_d2c0c494_4_k_cu_1d47565f_27614cuda3std3__419piecewise_constructE:
	.zero		1
	.type		_ZN39_INTERNAL_d2c0c494_4_k_cu_1d47565f_27614cuda3std3__45__cpo4cendE,@object
	.size		_ZN39_INTERNAL_d2c0c494_4_k_cu_1d47565f_27614cuda3std3__45__cpo4cendE,(_ZN39_INTERNAL_d2c0c494_4_k_cu_1d47565f_27614cuda3std6ranges3__45__cpo4swapE - _ZN39_INTERNAL_d2c0c494_4_k_cu_1d47565f_27614cuda3std3__45__cpo4cendE)
_ZN39_INTERNAL_d2c0c494_4_k_cu_1d47565f_27614cuda3std3__45__cpo4cendE:
	.zero		1
	.type		_ZN39_INTERNAL_d2c0c494_4_k_cu_1d47565f_27614cuda3std6ranges3__45__cpo4swapE,@object
	.size		_ZN39_INTERNAL_d2c0c494_4_k_cu_1d47565f_27614cuda3std6ranges3__45__cpo4swapE,(.L_10 - _ZN39_INTERNAL_d2c0c494_4_k_cu_1d47565f_27614cuda3std6ranges3__45__cpo4swapE)
_ZN39_INTERNAL_d2c0c494_4_k_cu_1d47565f_27614cuda3std6ranges3__45__cpo4swapE:
	.zero		1
.L_10:


//--------------------- .nv.constant0._ZN7cutlass13device_kernelINS_4conv6kernel13ConvUniversalINS1_16ConvProblemShapeILNS1_8OperatorE0ELi2EEENS1_10collective14CollectiveConvINS1_47MainloopSm100TmaUmmaWarpSpecializedImplicitGemmILS5_0ELi20ELi2ELi1ELi2EN4cute5tupleIJNSA_1CILi2EEENSC_ILi1EEESE_EEEEENSB_IJNSC_ILi256EEENSC_ILi64EEENSB_IJNSC_ILi32EEEEEEEEENS_10bfloat16_tESM_NSA_8TiledMMAINSA_8MMA_AtomIJNSA_26SM100_MMA_F16BF16_2x1SM_SSISM_SM_fLi256ELi64ELNSA_4UMMA5MajorE0ELSR_0ELNSQ_7ScaleInE0ELSS_0EEEEEENSA_6LayoutINSB_IJSE_SE_SE_EEENSB_IJNSC_ILi0EEESX_SX_EEEEENSB_IJNSA_10UnderscoreES10_S10_EEEEENS7_6detail27Sm100ImplicitGemmTileTraitsINSA_25SM100_TMA_2SM_LOAD_IM2COLENSA_14ComposedLayoutINSA_7SwizzleILi2ELi4ELi3EEENSA_18smem_ptr_flag_bitsILi16EEENSV_INSB_IJNSC_ILi8EEESJ_EEENSB_IJSJ_SE_EEEEEEEvEENS14_INSA_18SM100_TMA_2SM_LOADES1F_vEEEENS_8epilogue10collective18CollectiveEpilogueINS1K_23Sm100TmaWarpSpecializedILi3ELi2ELi32ELb1ELb0EEEJNSB_IJNSC_ILi128EEESI_SK_EEENSB_IJNSV_IS1P_SE_EENSV_ISJ_SE_EEEEESM_NSB_IJNSB_IJlllEEESE_SX_EEESM_S1V_NS1K_6fusion15FusionCallbacksIS1O_NS1W_17LinearCombinationISM_fSM_fLNS_15FloatRoundStyleE2EEES1Q_S1T_JEEENSA_5SM1004TMEM4LOAD26SM100_TMEM_LOAD_32dp32b32xENSA_20SM90_TMA_LOAD_IM2COLES1F_NSA_39AutoVectorizingCopyWithAssumedAlignmentILi128EEENSA_21SM90_TMA_STORE_IM2COLES1F_S28_S28_EEEvvEEEEvNT_6ParamsE --------------------------
	.section	.nv.constant0._ZN7cutlass13device_kernelINS_4conv6kernel13ConvUniversalINS1_16ConvProblemShapeILNS1_8OperatorE0ELi2EEENS1_10collective14CollectiveConvINS1_47MainloopSm100TmaUmmaWarpSpecializedImplicitGemmILS5_0ELi20ELi2ELi1ELi2EN4cute5tupleIJNSA_1CILi2EEENSC_ILi1EEESE_EEEEENSB_IJNSC_ILi256EEENSC_ILi64EEENSB_IJNSC_ILi32EEEEEEEEENS_10bfloat16_tESM_NSA_8TiledMMAINSA_8MMA_AtomIJNSA_26SM100_MMA_F16BF16_2x1SM_SSISM_SM_fLi256ELi64ELNSA_4UMMA5MajorE0ELSR_0ELNSQ_7ScaleInE0ELSS_0EEEEEENSA_6LayoutINSB_IJSE_SE_SE_EEENSB_IJNSC_ILi0EEESX_SX_EEEEENSB_IJNSA_10UnderscoreES10_S10_EEEEENS7_6detail27Sm100ImplicitGemmTileTraitsINSA_25SM100_TMA_2SM_LOAD_IM2COLENSA_14ComposedLayoutINSA_7SwizzleILi2ELi4ELi3EEENSA_18smem_ptr_flag_bitsILi16EEENSV_INSB_IJNSC_ILi8EEESJ_EEENSB_IJSJ_SE_EEEEEEEvEENS14_INSA_18SM100_TMA_2SM_LOADES1F_vEEEENS_8epilogue10collective18CollectiveEpilogueINS1K_23Sm100TmaWarpSpecializedILi3ELi2ELi32ELb1ELb0EEEJNSB_IJNSC_ILi128EEESI_SK_EEENSB_IJNSV_IS1P_SE_EENSV_ISJ_SE_EEEEESM_NSB_IJNSB_IJlllEEESE_SX_EEESM_S1V_NS1K_6fusion15FusionCallbacksIS1O_NS1W_17LinearCombinationISM_fSM_fLNS_15FloatRoundStyleE2EEES1Q_S1T_JEEENSA_5SM1004TMEM4LOAD26SM100_TMEM_LOAD_32dp32b32xENSA_20SM90_TMA_LOAD_IM2COLES1F_NSA_39AutoVectorizingCopyWithAssumedAlignmentILi128EEENSA_21SM90_TMA_STORE_IM2COLES1F_S28_S28_EEEvvEEEEvNT_6ParamsE,"a",@progbits
	.sectionflags	@""
	.align	4
.nv.constant0._ZN7cutlass13device_kernelINS_4conv6kernel13ConvUniversalINS1_16ConvProblemShapeILNS1_8OperatorE0ELi2EEENS1_10collective14CollectiveConvINS1_47MainloopSm100TmaUmmaWarpSpecializedImplicitGemmILS5_0ELi20ELi2ELi1ELi2EN4cute5tupleIJNSA_1CILi2EEENSC_ILi1EEESE_EEEEENSB_IJNSC_ILi256EEENSC_ILi64EEENSB_IJNSC_ILi32EEEEEEEEENS_10bfloat16_tESM_NSA_8TiledMMAINSA_8MMA_AtomIJNSA_26SM100_MMA_F16BF16_2x1SM_SSISM_SM_fLi256ELi64ELNSA_4UMMA5MajorE0ELSR_0ELNSQ_7ScaleInE0ELSS_0EEEEEENSA_6LayoutINSB_IJSE_SE_SE_EEENSB_IJNSC_ILi0EEESX_SX_EEEEENSB_IJNSA_10UnderscoreES10_S10_EEEEENS7_6detail27Sm100ImplicitGemmTileTraitsINSA_25SM100_TMA_2SM_LOAD_IM2COLENSA_14ComposedLayoutINSA_7SwizzleILi2ELi4ELi3EEENSA_18smem_ptr_flag_bitsILi16EEENSV_INSB_IJNSC_ILi8EEESJ_EEENSB_IJSJ_SE_EEEEEEEvEENS14_INSA_18SM100_TMA_2SM_LOADES1F_vEEEENS_8epilogue10collective18CollectiveEpilogueINS1K_23Sm100TmaWarpSpecializedILi3ELi2ELi32ELb1ELb0EEEJNSB_IJNSC_ILi128EEESI_SK_EEENSB_IJNSV_IS1P_SE_EENSV_ISJ_SE_EEEEESM_NSB_IJNSB_IJlllEEESE_SX_EEESM_S1V_NS1K_6fusion15FusionCallbacksIS1O_NS1W_17LinearCombinationISM_fSM_fLNS_15FloatRoundStyleE2EEES1Q_S1T_JEEENSA_5SM1004TMEM4LOAD26SM100_TMEM_LOAD_32dp32b32xENSA_20SM90_TMA_LOAD_IM2COLES1F_NSA_39AutoVectorizingCopyWithAssumedAlignmentILi128EEENSA_21SM90_TMA_STORE_IM2COLES1F_S28_S28_EEEvvEEEEvNT_6ParamsE:
	.zero		2944


//--------------------- SYMBOLS --------------------------

	.type		.nv.reservedSmem.offset0,@object
	.size		.nv.reservedSmem.offset0,0x4
	.type		.nv.reservedSmem.cap,@object
	.size		.nv.reservedSmem.cap,0x4
	.type		__assertfail,@function
